//
// Generated by NVIDIA NVVM Compiler
//
// Compiler Build ID: CL-36424714
// Cuda compilation tools, release 13.0, V13.0.88
// Based on NVVM 20.0.0
//

.version 9.0
.target sm_100
.address_size 64

	// .globl	_Z22process_seed_optimizedPKlPii
.const .align 4 .b8 chunk_starts[20] = {0, 0, 0, 0, 249, 0, 0, 0, 242, 1, 0, 0, 235, 2, 0, 0, 228, 3};
.const .align 4 .b8 chunk_rows[20] = {2, 1, 0, 0, 2, 1, 0, 0, 2, 1, 0, 0, 2, 1, 0, 0, 0, 1};
.const .align 1 .b8 d_mask_pattern[289] = {0, 0, 0, 0, 0, 0, 1, 1, 1, 1, 1, 0, 0, 0, 0, 0, 0, 0, 0, 0, 0, 1, 1, 1, 1, 1, 1, 1, 1, 1, 0, 0, 0, 0, 0, 0, 0, 1, 1, 1, 1, 1, 1, 1, 1, 1, 1, 1, 0, 0, 0, 0, 0, 1, 1, 1, 1, 1, 1, 1, 1, 1, 1, 1, 1, 1, 0, 0, 0, 1, 1, 1, 1, 1, 1, 1, 1, 1, 1, 1, 1, 1, 1, 1, 0, 0, 1, 1, 1, 1, 1, 1, 1, 1, 1, 1, 1, 1, 1, 1, 1, 0, 1, 1, 1, 1, 1, 1, 1, 1, 1, 1, 1, 1, 1, 1, 1, 1, 1, 1, 1, 1, 1, 1, 1, 1, 0, 0, 0, 1, 1, 1, 1, 1, 1, 1, 1, 1, 1, 1, 1, 1, 1, 0, 0, 0, 1, 1, 1, 1, 1, 1, 1, 1, 1, 1, 1, 1, 1, 1, 0, 0, 0, 1, 1, 1, 1, 1, 1, 1, 1, 1, 1, 1, 1, 1, 1, 1, 1, 1, 1, 1, 1, 1, 1, 1, 1, 0, 1, 1, 1, 1, 1, 1, 1, 1, 1, 1, 1, 1, 1, 1, 1, 0, 0, 1, 1, 1, 1, 1, 1, 1, 1, 1, 1, 1, 1, 1, 1, 1, 0, 0, 0, 1, 1, 1, 1, 1, 1, 1, 1, 1, 1, 1, 1, 1, 0, 0, 0, 0, 0, 1, 1, 1, 1, 1, 1, 1, 1, 1, 1, 1, 0, 0, 0, 0, 0, 0, 0, 1, 1, 1, 1, 1, 1, 1, 1, 1, 0, 0, 0, 0, 0, 0, 0, 0, 0, 0, 1, 1, 1, 1, 1};
.const .align 4 .b8 d_mask_compressed[68];
// _ZZ22process_seed_optimizedPKlPiiE12shared_chunk has been demoted
// _ZZ22process_seed_optimizedPKlPiiE5s_max has been demoted

.visible .entry _Z22process_seed_optimizedPKlPii(
	.param .u64 .ptr .align 1 _Z22process_seed_optimizedPKlPii_param_0,
	.param .u64 .ptr .align 1 _Z22process_seed_optimizedPKlPii_param_1,
	.param .u32 _Z22process_seed_optimizedPKlPii_param_2
)
{
	.reg .pred 	%p<41>;
	.reg .b32 	%r<404>;
	.reg .b64 	%rd<48>;
	// demoted variable
	.shared .align 4 .b8 _ZZ22process_seed_optimizedPKlPiiE12shared_chunk[41280];
	// demoted variable
	.shared .align 4 .b8 _ZZ22process_seed_optimizedPKlPiiE5s_max[1024];
	ld.param.u64 	%rd3, [_Z22process_seed_optimizedPKlPii_param_0];
	ld.param.u32 	%r131, [_Z22process_seed_optimizedPKlPii_param_2];
	mov.u32 	%r1, %ctaid.x;
	setp.ge.s32 	%p1, %r1, %r131;
	@%p1 bra 	$L__BB0_81;
	cvta.to.global.u64 	%rd5, %rd3;
	mul.wide.u32 	%rd6, %r1, 8;
	add.s64 	%rd7, %rd5, %rd6;
	ld.global.u64 	%rd1, [%rd7];
	mov.u32 	%r133, %tid.y;
	mov.u32 	%r134, %ntid.x;
	mov.u32 	%r135, %tid.x;
	mad.lo.s32 	%r2, %r133, %r134, %r135;
	mov.u32 	%r136, %ntid.y;
	mul.lo.s32 	%r403, %r134, %r136;
	ld.const.u32 	%r4, [d_mask_compressed+4];
	ld.const.u32 	%r5, [d_mask_compressed+8];
	ld.const.u32 	%r6, [d_mask_compressed+16];
	ld.const.u32 	%r7, [d_mask_compressed+28];
	ld.const.u32 	%r8, [d_mask_compressed+32];
	ld.const.u32 	%r9, [d_mask_compressed+36];
	ld.const.u32 	%r10, [d_mask_compressed+40];
	ld.const.u32 	%r11, [d_mask_compressed+44];
	ld.const.u32 	%r12, [d_mask_compressed+48];
	ld.const.u32 	%r13, [d_mask_compressed+52];
	ld.const.u32 	%r14, [d_mask_compressed+56];
	ld.const.u32 	%r15, [d_mask_compressed+60];
	mov.b32 	%r369, 0;
	ld.const.u32 	%r16, [d_mask_compressed+64];
	mov.u64 	%rd9, chunk_starts;
	mov.u64 	%rd11, chunk_rows;
	mov.u32 	%r370, %r369;
$L__BB0_2:
	mul.wide.u32 	%rd8, %r369, 4;
	add.s64 	%rd10, %rd9, %rd8;
	ld.const.u32 	%r19, [%rd10];
	add.s64 	%rd12, %rd11, %rd8;
	ld.const.u32 	%r20, [%rd12];
	setp.ge.s32 	%p2, %r2, %r20;
	@%p2 bra 	$L__BB0_18;
	mov.u32 	%r371, %r2;
$L__BB0_4:
	add.s32 	%r22, %r371, %r19;
	setp.gt.s32 	%p3, %r22, 1250;
	@%p3 bra 	$L__BB0_17;
	add.s32 	%r138, %r22, -625;
	mov.u32 	%r139, _ZZ22process_seed_optimizedPKlPiiE12shared_chunk;
	mad.lo.s32 	%r23, %r371, 160, %r139;
	mul.lo.s32 	%r140, %r138, %r138;
	mul.wide.s32 	%rd13, %r140, 4392871;
	mul.lo.s32 	%r141, %r138, 389711;
	cvt.s64.s32 	%rd14, %r141;
	add.s64 	%rd15, %rd1, %rd14;
	add.s64 	%rd2, %rd15, %rd13;
	mov.b32 	%r372, 0;
$L__BB0_6:
	shl.b32 	%r374, %r372, 5;
	mad.lo.s32 	%r375, %r372, 190323552, 577710421;
	mad.lo.s32 	%r373, %r372, 159588544, 1178003546;
	mov.b32 	%r379, 0;
	mov.b32 	%r377, 1178003546;
	mov.b32 	%r376, -32;
$L__BB0_7:
	setp.gt.u32 	%p4, %r374, 1250;
	@%p4 bra 	$L__BB0_9;
	add.s32 	%r145, %r374, -625;
	mul.lo.s32 	%r146, %r373, %r145;
	cvt.s64.s32 	%rd16, %r146;
	cvt.s64.s32 	%rd17, %r375;
	add.s64 	%rd18, %rd2, %rd17;
	add.s64 	%rd19, %rd18, %rd16;
	xor.b64  	%rd20, %rd19, 25303508018;
	mad.lo.s64 	%rd21, %rd20, 25214903917, 11;
	shr.u64 	%rd22, %rd21, 17;
	cvt.u32.u64 	%r147, %rd22;
	and.b32  	%r148, %r147, 2147483647;
	mul.lo.s32 	%r149, %r148, -858993459;
	shf.l.wrap.b32 	%r150, %r149, %r149, 31;
	setp.lt.u32 	%p5, %r150, 429496730;
	selp.u32 	%r151, 1, 0, %p5;
	add.s32 	%r152, %r376, 32;
	shl.b32 	%r153, %r151, %r152;
	or.b32  	%r379, %r153, %r379;
$L__BB0_9:
	add.s32 	%r154, %r374, 1;
	setp.gt.u32 	%p6, %r154, 1250;
	@%p6 bra 	$L__BB0_11;
	add.s32 	%r155, %r376, 33;
	add.s32 	%r156, %r374, -624;
	add.s32 	%r157, %r373, 4987142;
	mul.lo.s32 	%r158, %r157, %r156;
	cvt.s64.s32 	%rd23, %r158;
	add.s32 	%r159, %r375, 5947611;
	cvt.s64.s32 	%rd24, %r159;
	add.s64 	%rd25, %rd2, %rd24;
	add.s64 	%rd26, %rd25, %rd23;
	xor.b64  	%rd27, %rd26, 25303508018;
	mad.lo.s64 	%rd28, %rd27, 25214903917, 11;
	shr.u64 	%rd29, %rd28, 17;
	cvt.u32.u64 	%r160, %rd29;
	and.b32  	%r161, %r160, 2147483647;
	mul.lo.s32 	%r162, %r161, -858993459;
	shf.l.wrap.b32 	%r163, %r162, %r162, 31;
	setp.lt.u32 	%p7, %r163, 429496730;
	selp.u32 	%r164, 1, 0, %p7;
	shl.b32 	%r165, %r164, %r155;
	or.b32  	%r379, %r165, %r379;
$L__BB0_11:
	add.s32 	%r166, %r374, 2;
	setp.gt.u32 	%p8, %r166, 1250;
	@%p8 bra 	$L__BB0_13;
	add.s32 	%r167, %r376, 34;
	add.s32 	%r168, %r374, -623;
	add.s32 	%r169, %r373, 9974284;
	mul.lo.s32 	%r170, %r169, %r168;
	cvt.s64.s32 	%rd30, %r170;
	add.s32 	%r171, %r375, 11895222;
	cvt.s64.s32 	%rd31, %r171;
	add.s64 	%rd32, %rd2, %rd31;
	add.s64 	%rd33, %rd32, %rd30;
	xor.b64  	%rd34, %rd33, 25303508018;
	mad.lo.s64 	%rd35, %rd34, 25214903917, 11;
	shr.u64 	%rd36, %rd35, 17;
	cvt.u32.u64 	%r172, %rd36;
	and.b32  	%r173, %r172, 2147483647;
	mul.lo.s32 	%r174, %r173, -858993459;
	shf.l.wrap.b32 	%r175, %r174, %r174, 31;
	setp.lt.u32 	%p9, %r175, 429496730;
	selp.u32 	%r176, 1, 0, %p9;
	shl.b32 	%r177, %r176, %r167;
	or.b32  	%r379, %r177, %r379;
$L__BB0_13:
	add.s32 	%r178, %r374, 3;
	setp.gt.u32 	%p10, %r178, 1250;
	@%p10 bra 	$L__BB0_15;
	add.s32 	%r179, %r376, 35;
	add.s32 	%r180, %r374, -622;
	add.s32 	%r181, %r373, 14961426;
	mul.lo.s32 	%r182, %r181, %r180;
	cvt.s64.s32 	%rd37, %r182;
	add.s32 	%r183, %r375, 17842833;
	cvt.s64.s32 	%rd38, %r183;
	add.s64 	%rd39, %rd2, %rd38;
	add.s64 	%rd40, %rd39, %rd37;
	xor.b64  	%rd41, %rd40, 25303508018;
	mad.lo.s64 	%rd42, %rd41, 25214903917, 11;
	shr.u64 	%rd43, %rd42, 17;
	cvt.u32.u64 	%r184, %rd43;
	and.b32  	%r185, %r184, 2147483647;
	mul.lo.s32 	%r186, %r185, -858993459;
	shf.l.wrap.b32 	%r187, %r186, %r186, 31;
	setp.lt.u32 	%p11, %r187, 429496730;
	selp.u32 	%r188, 1, 0, %p11;
	shl.b32 	%r189, %r188, %r179;
	or.b32  	%r379, %r189, %r379;
$L__BB0_15:
	add.s32 	%r377, %r377, 19948568;
	add.s32 	%r376, %r376, 4;
	add.s32 	%r375, %r375, 23790444;
	add.s32 	%r374, %r374, 4;
	add.s32 	%r373, %r373, 19948568;
	setp.ne.s32 	%p12, %r377, 1337592090;
	@%p12 bra 	$L__BB0_7;
	shl.b32 	%r190, %r372, 2;
	add.s32 	%r191, %r23, %r190;
	st.shared.u32 	[%r191], %r379;
	add.s32 	%r372, %r372, 1;
	setp.ne.s32 	%p13, %r372, 40;
	@%p13 bra 	$L__BB0_6;
$L__BB0_17:
	add.s32 	%r371, %r371, %r403;
	setp.lt.s32 	%p14, %r371, %r20;
	@%p14 bra 	$L__BB0_4;
$L__BB0_18:
	bar.sync 	0;
	setp.lt.s32 	%p15, %r20, 17;
	mov.b32 	%r402, 0;
	@%p15 bra 	$L__BB0_73;
	mad.lo.s32 	%r49, %r20, 1235, -19760;
	setp.ge.s32 	%p16, %r2, %r49;
	@%p16 bra 	$L__BB0_73;
	mov.b32 	%r402, 0;
	mov.u32 	%r383, %r2;
$L__BB0_21:
	mul.hi.u32 	%r195, %r383, -1467592063;
	sub.s32 	%r196, %r383, %r195;
	shr.u32 	%r197, %r196, 1;
	add.s32 	%r198, %r197, %r195;
	shr.u32 	%r199, %r198, 10;
	mul.lo.s32 	%r200, %r199, 1235;
	sub.s32 	%r201, %r383, %r200;
	and.b32  	%r52, %r201, 31;
	setp.gt.u32 	%p17, %r52, 15;
	sub.s32 	%r53, 32, %r52;
	mov.u32 	%r202, _ZZ22process_seed_optimizedPKlPiiE12shared_chunk;
	mad.lo.s32 	%r203, %r199, 160, %r202;
	shr.u32 	%r204, %r201, 3;
	and.b32  	%r205, %r204, 252;
	add.s32 	%r54, %r203, %r205;
	@%p17 bra 	$L__BB0_23;
	ld.shared.u32 	%r211, [%r54];
	shr.u32 	%r212, %r211, %r52;
	and.b32  	%r385, %r212, 131071;
	bra.uni 	$L__BB0_24;
$L__BB0_23:
	ld.shared.u32 	%r206, [%r54];
	ld.shared.u32 	%r207, [%r54+4];
	shr.u32 	%r208, %r206, %r52;
	shl.b32 	%r209, %r207, %r53;
	and.b32  	%r210, %r209, 131071;
	or.b32  	%r385, %r210, %r208;
$L__BB0_24:
	setp.lt.u32 	%p18, %r52, 16;
	ld.const.u32 	%r213, [d_mask_compressed];
	and.b32  	%r58, %r385, %r213;
	@%p18 bra 	$L__BB0_26;
	ld.shared.u32 	%r214, [%r54+160];
	ld.shared.u32 	%r215, [%r54+164];
	shr.u32 	%r216, %r214, %r52;
	shl.b32 	%r217, %r215, %r53;
	and.b32  	%r218, %r217, 131071;
	or.b32  	%r386, %r218, %r216;
	bra.uni 	$L__BB0_27;
$L__BB0_26:
	ld.shared.u32 	%r219, [%r54+160];
	shr.u32 	%r220, %r219, %r52;
	and.b32  	%r386, %r220, 131071;
$L__BB0_27:
	and.b32  	%r221, %r386, %r4;
	popc.b32 	%r222, %r221;
	popc.b32 	%r223, %r58;
	add.s32 	%r62, %r222, %r223;
	@%p18 bra 	$L__BB0_29;
	ld.shared.u32 	%r224, [%r54+320];
	ld.shared.u32 	%r225, [%r54+324];
	shr.u32 	%r226, %r224, %r52;
	shl.b32 	%r227, %r225, %r53;
	and.b32  	%r228, %r227, 131071;
	or.b32  	%r387, %r228, %r226;
	bra.uni 	$L__BB0_30;
$L__BB0_29:
	ld.shared.u32 	%r229, [%r54+320];
	shr.u32 	%r230, %r229, %r52;
	and.b32  	%r387, %r230, 131071;
$L__BB0_30:
	and.b32  	%r231, %r387, %r5;
	popc.b32 	%r232, %r231;
	add.s32 	%r66, %r232, %r62;
	@%p18 bra 	$L__BB0_32;
	ld.shared.u32 	%r233, [%r54+480];
	ld.shared.u32 	%r234, [%r54+484];
	shr.u32 	%r235, %r233, %r52;
	shl.b32 	%r236, %r234, %r53;
	and.b32  	%r237, %r236, 131071;
	or.b32  	%r388, %r237, %r235;
	bra.uni 	$L__BB0_33;
$L__BB0_32:
	ld.shared.u32 	%r238, [%r54+480];
	shr.u32 	%r239, %r238, %r52;
	and.b32  	%r388, %r239, 131071;
$L__BB0_33:
	ld.const.u32 	%r240, [d_mask_compressed+12];
	and.b32  	%r241, %r388, %r240;
	popc.b32 	%r242, %r241;
	add.s32 	%r70, %r242, %r66;
	@%p18 bra 	$L__BB0_35;
	ld.shared.u32 	%r243, [%r54+640];
	ld.shared.u32 	%r244, [%r54+644];
	shr.u32 	%r245, %r243, %r52;
	shl.b32 	%r246, %r244, %r53;
	and.b32  	%r247, %r246, 131071;
	or.b32  	%r389, %r247, %r245;
	bra.uni 	$L__BB0_36;
$L__BB0_35:
	ld.shared.u32 	%r248, [%r54+640];
	shr.u32 	%r249, %r248, %r52;
	and.b32  	%r389, %r249, 131071;
$L__BB0_36:
	and.b32  	%r250, %r389, %r6;
	popc.b32 	%r251, %r250;
	add.s32 	%r74, %r251, %r70;
	@%p18 bra 	$L__BB0_38;
	ld.shared.u32 	%r252, [%r54+800];
	ld.shared.u32 	%r253, [%r54+804];
	shr.u32 	%r254, %r252, %r52;
	shl.b32 	%r255, %r253, %r53;
	and.b32  	%r256, %r255, 131071;
	or.b32  	%r390, %r256, %r254;
	bra.uni 	$L__BB0_39;
$L__BB0_38:
	ld.shared.u32 	%r257, [%r54+800];
	shr.u32 	%r258, %r257, %r52;
	and.b32  	%r390, %r258, 131071;
$L__BB0_39:
	ld.const.u32 	%r259, [d_mask_compressed+20];
	and.b32  	%r260, %r390, %r259;
	popc.b32 	%r261, %r260;
	add.s32 	%r78, %r261, %r74;
	@%p18 bra 	$L__BB0_41;
	ld.shared.u32 	%r262, [%r54+960];
	ld.shared.u32 	%r263, [%r54+964];
	shr.u32 	%r264, %r262, %r52;
	shl.b32 	%r265, %r263, %r53;
	and.b32  	%r266, %r265, 131071;
	or.b32  	%r391, %r266, %r264;
	bra.uni 	$L__BB0_42;
$L__BB0_41:
	ld.shared.u32 	%r267, [%r54+960];
	shr.u32 	%r268, %r267, %r52;
	and.b32  	%r391, %r268, 131071;
$L__BB0_42:
	ld.const.u32 	%r269, [d_mask_compressed+24];
	and.b32  	%r270, %r391, %r269;
	popc.b32 	%r271, %r270;
	add.s32 	%r82, %r271, %r78;
	@%p18 bra 	$L__BB0_44;
	ld.shared.u32 	%r272, [%r54+1120];
	ld.shared.u32 	%r273, [%r54+1124];
	shr.u32 	%r274, %r272, %r52;
	shl.b32 	%r275, %r273, %r53;
	and.b32  	%r276, %r275, 131071;
	or.b32  	%r392, %r276, %r274;
	bra.uni 	$L__BB0_45;
$L__BB0_44:
	ld.shared.u32 	%r277, [%r54+1120];
	shr.u32 	%r278, %r277, %r52;
	and.b32  	%r392, %r278, 131071;
$L__BB0_45:
	and.b32  	%r279, %r392, %r7;
	popc.b32 	%r280, %r279;
	add.s32 	%r86, %r280, %r82;
	@%p18 bra 	$L__BB0_47;
	ld.shared.u32 	%r281, [%r54+1280];
	ld.shared.u32 	%r282, [%r54+1284];
	shr.u32 	%r283, %r281, %r52;
	shl.b32 	%r284, %r282, %r53;
	and.b32  	%r285, %r284, 131071;
	or.b32  	%r393, %r285, %r283;
	bra.uni 	$L__BB0_48;
$L__BB0_47:
	ld.shared.u32 	%r286, [%r54+1280];
	shr.u32 	%r287, %r286, %r52;
	and.b32  	%r393, %r287, 131071;
$L__BB0_48:
	and.b32  	%r288, %r393, %r8;
	popc.b32 	%r289, %r288;
	add.s32 	%r90, %r289, %r86;
	@%p18 bra 	$L__BB0_50;
	ld.shared.u32 	%r290, [%r54+1440];
	ld.shared.u32 	%r291, [%r54+1444];
	shr.u32 	%r292, %r290, %r52;
	shl.b32 	%r293, %r291, %r53;
	and.b32  	%r294, %r293, 131071;
	or.b32  	%r394, %r294, %r292;
	bra.uni 	$L__BB0_51;
$L__BB0_50:
	ld.shared.u32 	%r295, [%r54+1440];
	shr.u32 	%r296, %r295, %r52;
	and.b32  	%r394, %r296, 131071;
$L__BB0_51:
	and.b32  	%r297, %r394, %r9;
	popc.b32 	%r298, %r297;
	add.s32 	%r94, %r298, %r90;
	@%p18 bra 	$L__BB0_53;
	ld.shared.u32 	%r299, [%r54+1600];
	ld.shared.u32 	%r300, [%r54+1604];
	shr.u32 	%r301, %r299, %r52;
	shl.b32 	%r302, %r300, %r53;
	and.b32  	%r303, %r302, 131071;
	or.b32  	%r395, %r303, %r301;
	bra.uni 	$L__BB0_54;
$L__BB0_53:
	ld.shared.u32 	%r304, [%r54+1600];
	shr.u32 	%r305, %r304, %r52;
	and.b32  	%r395, %r305, 131071;
$L__BB0_54:
	and.b32  	%r306, %r395, %r10;
	popc.b32 	%r307, %r306;
	add.s32 	%r98, %r307, %r94;
	@%p18 bra 	$L__BB0_56;
	ld.shared.u32 	%r308, [%r54+1760];
	ld.shared.u32 	%r309, [%r54+1764];
	shr.u32 	%r310, %r308, %r52;
	shl.b32 	%r311, %r309, %r53;
	and.b32  	%r312, %r311, 131071;
	or.b32  	%r396, %r312, %r310;
	bra.uni 	$L__BB0_57;
$L__BB0_56:
	ld.shared.u32 	%r313, [%r54+1760];
	shr.u32 	%r314, %r313, %r52;
	and.b32  	%r396, %r314, 131071;
$L__BB0_57:
	and.b32  	%r315, %r396, %r11;
	popc.b32 	%r316, %r315;
	add.s32 	%r102, %r316, %r98;
	@%p18 bra 	$L__BB0_59;
	ld.shared.u32 	%r317, [%r54+1920];
	ld.shared.u32 	%r318, [%r54+1924];
	shr.u32 	%r319, %r317, %r52;
	shl.b32 	%r320, %r318, %r53;
	and.b32  	%r321, %r320, 131071;
	or.b32  	%r397, %r321, %r319;
	bra.uni 	$L__BB0_60;
$L__BB0_59:
	ld.shared.u32 	%r322, [%r54+1920];
	shr.u32 	%r323, %r322, %r52;
	and.b32  	%r397, %r323, 131071;
$L__BB0_60:
	and.b32  	%r324, %r397, %r12;
	popc.b32 	%r325, %r324;
	add.s32 	%r106, %r325, %r102;
	@%p18 bra 	$L__BB0_62;
	ld.shared.u32 	%r326, [%r54+2080];
	ld.shared.u32 	%r327, [%r54+2084];
	shr.u32 	%r328, %r326, %r52;
	shl.b32 	%r329, %r327, %r53;
	and.b32  	%r330, %r329, 131071;
	or.b32  	%r398, %r330, %r328;
	bra.uni 	$L__BB0_63;
$L__BB0_62:
	ld.shared.u32 	%r331, [%r54+2080];
	shr.u32 	%r332, %r331, %r52;
	and.b32  	%r398, %r332, 131071;
$L__BB0_63:
	and.b32  	%r333, %r398, %r13;
	popc.b32 	%r334, %r333;
	add.s32 	%r110, %r334, %r106;
	@%p18 bra 	$L__BB0_65;
	ld.shared.u32 	%r335, [%r54+2240];
	ld.shared.u32 	%r336, [%r54+2244];
	shr.u32 	%r337, %r335, %r52;
	shl.b32 	%r338, %r336, %r53;
	and.b32  	%r339, %r338, 131071;
	or.b32  	%r399, %r339, %r337;
	bra.uni 	$L__BB0_66;
$L__BB0_65:
	ld.shared.u32 	%r340, [%r54+2240];
	shr.u32 	%r341, %r340, %r52;
	and.b32  	%r399, %r341, 131071;
$L__BB0_66:
	and.b32  	%r342, %r399, %r14;
	popc.b32 	%r343, %r342;
	add.s32 	%r114, %r343, %r110;
	@%p18 bra 	$L__BB0_68;
	ld.shared.u32 	%r344, [%r54+2400];
	ld.shared.u32 	%r345, [%r54+2404];
	shr.u32 	%r346, %r344, %r52;
	shl.b32 	%r347, %r345, %r53;
	and.b32  	%r348, %r347, 131071;
	or.b32  	%r400, %r348, %r346;
	bra.uni 	$L__BB0_69;
$L__BB0_68:
	ld.shared.u32 	%r349, [%r54+2400];
	shr.u32 	%r350, %r349, %r52;
	and.b32  	%r400, %r350, 131071;
$L__BB0_69:
	and.b32  	%r351, %r400, %r15;
	popc.b32 	%r352, %r351;
	add.s32 	%r118, %r352, %r114;
	@%p18 bra 	$L__BB0_71;
	ld.shared.u32 	%r353, [%r54+2560];
	ld.shared.u32 	%r354, [%r54+2564];
	shr.u32 	%r355, %r353, %r52;
	shl.b32 	%r356, %r354, %r53;
	and.b32  	%r357, %r356, 131071;
	or.b32  	%r401, %r357, %r355;
	bra.uni 	$L__BB0_72;
$L__BB0_71:
	ld.shared.u32 	%r358, [%r54+2560];
	shr.u32 	%r359, %r358, %r52;
	and.b32  	%r401, %r359, 131071;
$L__BB0_72:
	and.b32  	%r360, %r401, %r16;
	popc.b32 	%r361, %r360;
	add.s32 	%r362, %r361, %r118;
	max.s32 	%r402, %r362, %r402;
	add.s32 	%r383, %r383, %r403;
	setp.lt.s32 	%p34, %r383, %r49;
	@%p34 bra 	$L__BB0_21;
$L__BB0_73:
	max.s32 	%r370, %r402, %r370;
	bar.sync 	0;
	add.s32 	%r369, %r369, 1;
	setp.ne.s32 	%p35, %r369, 5;
	@%p35 bra 	$L__BB0_2;
	shl.b32 	%r363, %r2, 2;
	mov.u32 	%r364, _ZZ22process_seed_optimizedPKlPiiE5s_max;
	add.s32 	%r127, %r364, %r363;
	st.shared.u32 	[%r127], %r370;
	bar.sync 	0;
	setp.lt.u32 	%p36, %r403, 2;
	@%p36 bra 	$L__BB0_79;
$L__BB0_75:
	mov.u32 	%r128, %r403;
	shr.u32 	%r403, %r128, 1;
	setp.ge.u32 	%p37, %r2, %r403;
	@%p37 bra 	$L__BB0_78;
	shl.b32 	%r365, %r403, 2;
	add.s32 	%r366, %r127, %r365;
	ld.shared.u32 	%r130, [%r366];
	ld.shared.u32 	%r367, [%r127];
	setp.le.s32 	%p38, %r130, %r367;
	@%p38 bra 	$L__BB0_78;
	st.shared.u32 	[%r127], %r130;
$L__BB0_78:
	bar.sync 	0;
	setp.gt.u32 	%p39, %r128, 3;
	@%p39 bra 	$L__BB0_75;
$L__BB0_79:
	setp.ne.s32 	%p40, %r2, 0;
	@%p40 bra 	$L__BB0_81;
	ld.param.u64 	%rd47, [_Z22process_seed_optimizedPKlPii_param_1];
	ld.shared.u32 	%r368, [_ZZ22process_seed_optimizedPKlPiiE5s_max];
	cvta.to.global.u64 	%rd44, %rd47;
	mul.wide.u32 	%rd45, %r1, 4;
	add.s64 	%rd46, %rd44, %rd45;
	st.global.u32 	[%rd46], %r368;
$L__BB0_81:
	ret;

}


// ===== COMPILED SASS (sm_100) =====

	.target	sm_100

	.elftype	@"ET_EXEC"


//--------------------- .note.nv.tkinfo           --------------------------
	.section	.note.nv.tkinfo,"",@"SHT_NOTE"
	.sectionflags	@"SHF_NOTE_NV_TKINFO"
	.tkinfo
        /*0018*/ 	.word	0x00000002
        /*0030*/ 	.string	""
        /*0030*/ 	.string	"ptxas"
        /*0030*/ 	.string	"Cuda compilation tools, release 13.0, V13.0.88"
        /*0030*/ 	.string	"Build cuda_13.0.r13.0/compiler.36424714_0"
        /*0030*/ 	.string	"-arch sm_100 -m 64 "



//--------------------- .note.nv.cuinfo           --------------------------
	.section	.note.nv.cuinfo,"",@"SHT_NOTE"
	.sectionflags	@"SHF_NOTE_NV_CUINFO"
        /*0018*/ 	.short	0x0002
        /*001a*/ 	.short	0x0064
        /*001c*/ 	.short	0x0082
	.zero		2


//--------------------- .nv.info                  --------------------------
	.section	.nv.info,"",@"SHT_CUDA_INFO"
	.align	4


	//----- nvinfo : EIATTR_REGCOUNT
	.align		4
        /*0000*/ 	.byte	0x04, 0x2f
        /*0002*/ 	.short	(.L_5 - .L_4)
	.align		4
.L_4:
        /*0004*/ 	.word	index@(_Z22process_seed_optimizedPKlPii)
        /*0008*/ 	.word	0x00000020


	//----- nvinfo : EIATTR_FRAME_SIZE
	.align		4
.L_5:
        /*000c*/ 	.byte	0x04, 0x11
        /*000e*/ 	.short	(.L_7 - .L_6)
	.align		4
.L_6:
        /*0010*/ 	.word	index@(_Z22process_seed_optimizedPKlPii)
        /*0014*/ 	.word	0x00000000


	//----- nvinfo : EIATTR_MIN_STACK_SIZE
	.align		4
.L_7:
        /*0018*/ 	.byte	0x04, 0x12
        /*001a*/ 	.short	(.L_9 - .L_8)
	.align		4
.L_8:
        /*001c*/ 	.word	index@(_Z22process_seed_optimizedPKlPii)
        /*0020*/ 	.word	0x00000000
.L_9:


//--------------------- .nv.compat                --------------------------
	.section	.nv.compat,"",@"SHT_CUDA_COMPAT_INFO"
	.align	4
        /*0000*/ 	.byte	0x02, 0x09, 0x00, 0x00, 0x02, 0x02, 0x01, 0x00, 0x02, 0x05, 0x05, 0x00, 0x03, 0x07, 0x01, 0x01
        /*0010*/ 	.byte	0x02, 0x03, 0x00, 0x00, 0x02, 0x06, 0x01, 0x00, 0x04, 0x0b, 0x08, 0x00, 0x09, 0x00, 0x00, 0x00
        /*0020*/ 	.byte	0x00, 0x00, 0x00, 0x00


//--------------------- .nv.info._Z22process_seed_optimizedPKlPii --------------------------
	.section	.nv.info._Z22process_seed_optimizedPKlPii,"",@"SHT_CUDA_INFO"
	.sectionflags	@""
	.align	4


	//----- nvinfo : EIATTR_CUDA_API_VERSION
	.align		4
        /*0000*/ 	.byte	0x04, 0x37
        /*0002*/ 	.short	(.L_11 - .L_10)
.L_10:
        /*0004*/ 	.word	0x00000082


	//----- nvinfo : EIATTR_KPARAM_INFO
	.align		4
.L_11:
        /*0008*/ 	.byte	0x04, 0x17
        /*000a*/ 	.short	(.L_13 - .L_12)
.L_12:
        /*000c*/ 	.word	0x00000000
        /*0010*/ 	.short	0x0002
        /*0012*/ 	.short	0x0010
        /*0014*/ 	.byte	0x00, 0xf0, 0x11, 0x00


	//----- nvinfo : EIATTR_KPARAM_INFO
	.align		4
.L_13:
        /*0018*/ 	.byte	0x04, 0x17
        /*001a*/ 	.short	(.L_15 - .L_14)
.L_14:
        /*001c*/ 	.word	0x00000000
        /*0020*/ 	.short	0x0001
        /*0022*/ 	.short	0x0008
        /*0024*/ 	.byte	0x00, 0xf5, 0x21, 0x00


	//----- nvinfo : EIATTR_KPARAM_INFO
	.align		4
.L_15:
        /*0028*/ 	.byte	0x04, 0x17
        /*002a*/ 	.short	(.L_17 - .L_16)
.L_16:
        /*002c*/ 	.word	0x00000000
        /*0030*/ 	.short	0x0000
        /*0032*/ 	.short	0x0000
        /*0034*/ 	.byte	0x00, 0xf5, 0x21, 0x00


	//----- nvinfo : EIATTR_SPARSE_MMA_MASK
	.align		4
.L_17:
        /*0038*/ 	.byte	0x03, 0x50
        /*003a*/ 	.short	0x0000


	//----- nvinfo : EIATTR_MAXREG_COUNT
	.align		4
        /*003c*/ 	.byte	0x03, 0x1b
        /*003e*/ 	.short	0x00ff


	//----- nvinfo : EIATTR_NUM_BARRIERS
	.align		4
        /*0040*/ 	.byte	0x02, 0x4c
        /*0042*/ 	.byte	0x01
	.zero		1


	//----- nvinfo : EIATTR_MERCURY_ISA_VERSION
	.align		4
        /*0044*/ 	.byte	0x03, 0x5f
        /*0046*/ 	.short	0x0101


	//----- nvinfo : EIATTR_VRC_CTA_INIT_COUNT
	.align		4
        /*0048*/ 	.byte	0x02, 0x4a
	.zero		1
	.zero		1


	//----- nvinfo : EIATTR_EXIT_INSTR_OFFSETS
	.align		4
        /*004c*/ 	.byte	0x04, 0x1c
        /*004e*/ 	.short	(.L_19 - .L_18)


	//   ....[0]....
.L_18:
        /*0050*/ 	.word	0x00000040


	//   ....[1]....
        /*0054*/ 	.word	0x00004530


	//   ....[2]....
        /*0058*/ 	.word	0x000045b0


	//----- nvinfo : EIATTR_CRS_STACK_SIZE
	.align		4
.L_19:
        /*005c*/ 	.byte	0x04, 0x1e
        /*005e*/ 	.short	(.L_21 - .L_20)
.L_20:
        /*0060*/ 	.word	0x00000000


	//----- nvinfo : EIATTR_CBANK_PARAM_SIZE
	.align		4
.L_21:
        /*0064*/ 	.byte	0x03, 0x19
        /*0066*/ 	.short	0x0014


	//----- nvinfo : EIATTR_PARAM_CBANK
	.align		4
        /*0068*/ 	.byte	0x04, 0x0a
        /*006a*/ 	.short	(.L_23 - .L_22)
	.align		4
.L_22:
        /*006c*/ 	.word	index@(.nv.constant0._Z22process_seed_optimizedPKlPii)
        /*0070*/ 	.short	0x0380
        /*0072*/ 	.short	0x0014


	//----- nvinfo : EIATTR_SW_WAR
	.align		4
.L_23:
        /*0074*/ 	.byte	0x04, 0x36
        /*0076*/ 	.short	(.L_25 - .L_24)
.L_24:
        /*0078*/ 	.word	0x00000008
.L_25:


//--------------------- .nv.callgraph             --------------------------
	.section	.nv.callgraph,"",@"SHT_CUDA_CALLGRAPH"
	.align	4
	.sectionentsize	8
	.align		4
        /*0000*/ 	.word	0x00000000
	.align		4
        /*0004*/ 	.word	0xffffffff
	.align		4
        /*0008*/ 	.word	0x00000000
	.align		4
        /*000c*/ 	.word	0xfffffffe
	.align		4
        /*0010*/ 	.word	0x00000000
	.align		4
        /*0014*/ 	.word	0xfffffffd
	.align		4
        /*0018*/ 	.word	0x00000000
	.align		4
        /*001c*/ 	.word	0xfffffffc


//--------------------- .nv.constant3             --------------------------
	.section	.nv.constant3,"a",@progbits
	.align	4
.nv.constant3:
	.type		chunk_starts,@object
	.size		chunk_starts,(chunk_rows - chunk_starts)
chunk_starts:
        /*0000*/ 	.byte	0x00, 0x00, 0x00, 0x00, 0xf9, 0x00, 0x00, 0x00, 0xf2, 0x01, 0x00, 0x00, 0xeb, 0x02, 0x00, 0x00
        /*0010*/ 	.byte	0xe4, 0x03, 0x00, 0x00
	.type		chunk_rows,@object
	.size		chunk_rows,(d_mask_pattern - chunk_rows)
chunk_rows:
        /*0014*/ 	.byte	0x02, 0x01, 0x00, 0x00, 0x02, 0x01, 0x00, 0x00, 0x02, 0x01, 0x00, 0x00, 0x02, 0x01, 0x00, 0x00
        /*0024*/ 	.byte	0x00, 0x01, 0x00, 0x00
	.type		d_mask_pattern,@object
	.size		d_mask_pattern,(.L_2 - d_mask_pattern)
d_mask_pattern:
        /*0028*/ 	.byte	0x00, 0x00, 0x00, 0x00, 0x00, 0x00, 0x01, 0x01, 0x01, 0x01, 0x01, 0x00, 0x00, 0x00, 0x00, 0x00
        /* <DEDUP_REMOVED lines=17> */
        /*0148*/ 	.byte	0x00
.L_2:
	.zero		3
	.type		d_mask_compressed,@object
	.size		d_mask_compressed,(.L_3 - d_mask_compressed)
d_mask_compressed:
	.zero		68
.L_3:


//--------------------- .text._Z22process_seed_optimizedPKlPii --------------------------
	.section	.text._Z22process_seed_optimizedPKlPii,"ax",@progbits
	.align	128
        .global         _Z22process_seed_optimizedPKlPii
        .type           _Z22process_seed_optimizedPKlPii,@function
        .size           _Z22process_seed_optimizedPKlPii,(.L_x_47 - _Z22process_seed_optimizedPKlPii)
        .other          _Z22process_seed_optimizedPKlPii,@"STO_CUDA_ENTRY STV_DEFAULT"
_Z22process_seed_optimizedPKlPii:
.text._Z22process_seed_optimizedPKlPii:
[----:B------:R-:W-:Y:S01]  /*0000*/  LDC R1, c[0x0][0x37c] ;  /* 0x0000df00ff017b82 */ /* 0x000fe20000000800 */
[----:B------:R-:W0:Y:S01]  /*0010*/  S2R R0, SR_CTAID.X ;  /* 0x0000000000007919 */ /* 0x000e220000002500 */
[----:B------:R-:W0:Y:S02]  /*0020*/  LDCU UR4, c[0x0][0x390] ;  /* 0x00007200ff0477ac */ /* 0x000e240008000800 */
[----:B0-----:R-:W-:-:S13]  /*0030*/  ISETP.GE.AND P0, PT, R0, UR4, PT ;  /* 0x0000000400007c0c */ /* 0x001fda000bf06270 */
[----:B------:R-:W-:Y:S05]  /*0040*/  @P0 EXIT ;  /* 0x000000000000094d */ /* 0x000fea0003800000 */
[----:B------:R-:W0:Y:S01]  /*0050*/  LDC.64 R12, c[0x0][0x380] ;  /* 0x0000e000ff0c7b82 */ /* 0x000e220000000a00 */
[----:B------:R-:W1:Y:S01]  /*0060*/  LDCU.64 UR8, c[0x0][0x358] ;  /* 0x00006b00ff0877ac */ /* 0x000e620008000a00 */
[----:B0-----:R-:W-:-:S06]  /*0070*/  IMAD.WIDE.U32 R12, R0, 0x8, R12 ;  /* 0x00000008000c7825 */ /* 0x001fcc00078e000c */
[----:B-1----:R-:W5:Y:S01]  /*0080*/  LDG.E.64 R12, desc[UR8][R12.64] ;  /* 0x000000080c0c7981 */ /* 0x002f62000c1e1b00 */
[----:B------:R-:W0:Y:S01]  /*0090*/  LDCU UR5, c[0x0][0x360] ;  /* 0x00006c00ff0577ac */ /* 0x000e220008000800 */
[----:B------:R-:W-:Y:S01]  /*00a0*/  IMAD.MOV.U32 R4, RZ, RZ, RZ ;  /* 0x000000ffff047224 */ /* 0x000fe200078e00ff */
[----:B------:R-:W1:Y:S01]  /*00b0*/  S2R R2, SR_TID.Y ;  /* 0x0000000000027919 */ /* 0x000e620000002200 */
[----:B------:R-:W0:Y:S01]  /*00c0*/  LDCU UR4, c[0x0][0x364] ;  /* 0x00006c80ff0477ac */ /* 0x000e220008000800 */
[----:B------:R-:W1:Y:S01]  /*00d0*/  S2R R3, SR_TID.X ;  /* 0x0000000000037919 */ /* 0x000e620000002100 */
[----:B0-----:R-:W-:-:S06]  /*00e0*/  UIMAD UR4, UR5, UR4, URZ ;  /* 0x00000004050472a4 */ /* 0x001fcc000f8e02ff */
[----:B------:R-:W-:Y:S02]  /*00f0*/  IMAD.U32 R5, RZ, RZ, UR4 ;  /* 0x00000004ff057e24 */ /* 0x000fe4000f8e00ff */
[----:B-1----:R-:W-:Y:S02]  /*0100*/  IMAD R2, R2, UR5, R3 ;  /* 0x0000000502027c24 */ /* 0x002fe4000f8e0203 */
[----:B------:R-:W-:-:S07]  /*0110*/  IMAD.MOV.U32 R3, RZ, RZ, RZ ;  /* 0x000000ffff037224 */ /* 0x000fce00078e00ff */
.L_x_41:
[C---:B------:R-:W-:Y:S01]  /*0120*/  IMAD.SHL.U32 R6, R3.reuse, 0x4, RZ ;  /* 0x0000000403067824 */ /* 0x040fe200078e00ff */
[----:B------:R-:W-:Y:S01]  /*0130*/  BSSY.RECONVERGENT B0, `(.L_x_0) ;  /* 0x0000363000007945 */ /* 0x000fe20003800200 */
[----:B------:R-:W-:Y:S02]  /*0140*/  VIADD R3, R3, 0x1 ;  /* 0x0000000103037836 */ /* 0x000fe40000000000 */
[----:B------:R-:W0:Y:S03]  /*0150*/  LDC R7, c[0x3][R6+0x14] ;  /* 0x00c0050006077b82 */ /* 0x000e260000000800 */
[----:B------:R-:W-:Y:S02]  /*0160*/  ISETP.NE.AND P3, PT, R3, 0x5, PT ;  /* 0x000000050300780c */ /* 0x000fe40003f65270 */
[----:B0-----:R-:W-:-:S13]  /*0170*/  ISETP.GE.AND P0, PT, R2, R7, PT ;  /* 0x000000070200720c */ /* 0x001fda0003f06270 */
[----:B------:R-:W-:Y:S05]  /*0180*/  @P0 BRA `(.L_x_1) ;  /* 0x0000003400740947 */ /* 0x000fea0003800000 */
[----:B------:R-:W0:Y:S01]  /*0190*/  LDC R6, c[0x3][R6] ;  /* 0x00c0000006067b82 */ /* 0x000e220000000800 */
[----:B------:R-:W-:-:S07]  /*01a0*/  IMAD.MOV.U32 R8, RZ, RZ, R2 ;  /* 0x000000ffff087224 */ /* 0x000fce00078e0002 */
.L_x_37:
[----:B0-----:R-:W-:Y:S01]  /*01b0*/  IMAD.IADD R16, R6, 0x1, R8 ;  /* 0x0000000106107824 */ /* 0x001fe200078e0208 */
[----:B------:R-:W-:Y:S04]  /*01c0*/  BSSY.RECONVERGENT B1, `(.L_x_2) ;  /* 0x0000356000017945 */ /* 0x000fe80003800200 */
[----:B------:R-:W-:-:S13]  /*01d0*/  ISETP.GT.AND P0, PT, R16, 0x4e2, PT ;  /* 0x000004e21000780c */ /* 0x000fda0003f04270 */
[----:B------:R-:W-:Y:S05]  /*01e0*/  @P0 BRA `(.L_x_3) ;  /* 0x00000034004c0947 */ /* 0x000fea0003800000 */
[----:B------:R-:W0:Y:S01]  /*01f0*/  S2R R11, SR_CgaCtaId ;  /* 0x00000000000b7919 */ /* 0x000e220000008800 */
[----:B------:R-:W-:Y:S01]  /*0200*/  IMAD.MOV.U32 R15, RZ, RZ, 0x5f24f ;  /* 0x0005f24fff0f7424 */ /* 0x000fe200078e00ff */
[----:B------:R-:W-:Y:S01]  /*0210*/  MOV R10, 0x400 ;  /* 0x00000400000a7802 */ /* 0x000fe20000000f00 */
[C---:B------:R-:W-:Y:S02]  /*0220*/  VIADD R9, R16.reuse, 0xfffffd8f ;  /* 0xfffffd8f10097836 */ /* 0x040fe40000000000 */
[----:B------:R-:W-:Y:S02]  /*0230*/  IMAD R15, R16, R15, -0xe8492df ;  /* 0xf17b6d21100f7424 */ /* 0x000fe400078e020f */
[----:B------:R-:W-:Y:S02]  /*0240*/  IMAD R17, R9, R9, RZ ;  /* 0x0000000909117224 */ /* 0x000fe400078e02ff */
[----:B------:R-:W-:Y:S01]  /*0250*/  IMAD.MOV.U32 R9, RZ, RZ, RZ ;  /* 0x000000ffff097224 */ /* 0x000fe200078e00ff */
[----:B-----5:R-:W-:-:S04]  /*0260*/  IADD3 R14, P0, PT, R12, R15, RZ ;  /* 0x0000000f0c0e7210 */ /* 0x020fc80007f1e0ff */
[----:B------:R-:W-:-:S03]  /*0270*/  LEA.HI.X.SX32 R15, R15, R13, 0x1, P0 ;  /* 0x0000000d0f0f7211 */ /* 0x000fc600000f0eff */
[----:B------:R-:W-:Y:S01]  /*0280*/  IMAD.WIDE R14, R17, 0x4307a7, R14 ;  /* 0x004307a7110e7825 */ /* 0x000fe200078e020e */
[----:B0-----:R-:W-:-:S05]  /*0290*/  LEA R11, R11, R10, 0x18 ;  /* 0x0000000a0b0b7211 */ /* 0x001fca00078ec0ff */
[----:B------:R-:W-:-:S07]  /*02a0*/  IMAD R10, R8, 0xa0, R11 ;  /* 0x000000a0080a7824 */ /* 0x000fce00078e020b */
.L_x_36:
[----:B------:R-:W-:Y:S02]  /*02b0*/  IMAD.SHL.U32 R11, R9, 0x20, RZ ;  /* 0x00000020090b7824 */ /* 0x000fe400078e00ff */
[----:B------:R-:W-:Y:S02]  /*02c0*/  IMAD.MOV.U32 R20, RZ, RZ, RZ ;  /* 0x000000ffff147224 */ /* 0x000fe400078e00ff */
[C---:B------:R-:W-:Y:S01]  /*02d0*/  VIADD R16, R11.reuse, 0x1 ;  /* 0x000000010b107836 */ /* 0x040fe20000000000 */
[C---:B------:R-:W-:Y:S01]  /*02e0*/  ISETP.GT.U32.AND P2, PT, R11.reuse, 0x4e2, PT ;  /* 0x000004e20b00780c */ /* 0x040fe20003f44070 */
[C---:B------:R-:W-:Y:S02]  /*02f0*/  VIADD R18, R11.reuse, 0x3 ;  /* 0x000000030b127836 */ /* 0x040fe40000000000 */
[C---:B------:R-:W-:Y:S01]  /*0300*/  VIADD R19, R11.reuse, 0x4 ;  /* 0x000000040b137836 */ /* 0x040fe20000000000 */
[----:B------:R-:W-:Y:S01]  /*0310*/  ISETP.GT.U32.AND P1, PT, R16, 0x4e2, PT ;  /* 0x000004e21000780c */ /* 0x000fe20003f24070 */
[----:B------:R-:W-:Y:S01]  /*0320*/  VIADD R17, R11, 0x2 ;  /* 0x000000020b117836 */ /* 0x000fe20000000000 */
[----:B------:R-:W-:Y:S01]  /*0330*/  ISETP.GT.U32.AND P5, PT, R18, 0x4e2, PT ;  /* 0x000004e21200780c */ /* 0x000fe20003fa4070 */
[----:B------:R-:W-:Y:S01]  /*0340*/  IMAD.MOV.U32 R16, RZ, RZ, 0xb581b60 ;  /* 0x0b581b60ff107424 */ /* 0x000fe200078e00ff */
[----:B------:R-:W-:Y:S01]  /*0350*/  ISETP.GT.U32.AND P4, PT, R19, 0x4e2, PT ;  /* 0x000004e21300780c */ /* 0x000fe20003f84070 */
[----:B------:R-:W-:Y:S01]  /*0360*/  IMAD.MOV.U32 R18, RZ, RZ, 0x98320c0 ;  /* 0x098320c0ff127424 */ /* 0x000fe200078e00ff */
[----:B------:R-:W-:Y:S01]  /*0370*/  ISETP.GT.U32.AND P0, PT, R17, 0x4e2, PT ;  /* 0x000004e21100780c */ /* 0x000fe20003f04070 */
[----:B------:R-:W-:-:S02]  /*0380*/  IMAD R19, R9, R16, 0x226f2955 ;  /* 0x226f295509137424 */ /* 0x000fc400078e0210 */
[----:B------:R-:W-:Y:S02]  /*0390*/  VIADD R22, R11, 0x5 ;  /* 0x000000050b167836 */ /* 0x000fe40000000000 */
[----:B------:R-:W-:Y:S01]  /*03a0*/  IMAD R18, R9, R18, 0x4636e85a ;  /* 0x4636e85a09127424 */ /* 0x000fe200078e0212 */
[----:B------:R-:W-:Y:S07]  /*03b0*/  @P2 BRA `(.L_x_4) ;  /* 0x0000000000502947 */ /* 0x000fee0003800000 */
[----:B------:R-:W-:Y:S01]  /*03c0*/  VIADD R17, R11, 0xfffffd8f ;  /* 0xfffffd8f0b117836 */ /* 0x000fe20000000000 */
[----:B------:R-:W-:-:S03]  /*03d0*/  SHF.R.S32.HI R16, RZ, 0x1f, R19 ;  /* 0x0000001fff107819 */ /* 0x000fc60000011413 */
[----:B------:R-:W-:-:S05]  /*03e0*/  IMAD R17, R18, R17, RZ ;  /* 0x0000001112117224 */ /* 0x000fca00078e02ff */
[----:B------:R-:W-:Y:S02]  /*03f0*/  SHF.R.S32.HI R21, RZ, 0x1f, R17 ;  /* 0x0000001fff157819 */ /* 0x000fe40000011411 */
[----:B------:R-:W-:Y:S01]  /*0400*/  IADD3 R23, P2, P6, R17, R14, R19 ;  /* 0x0000000e11177210 */ /* 0x000fe20007e5e013 */
[----:B------:R-:W-:-:S03]  /*0410*/  IMAD.MOV.U32 R17, RZ, RZ, 0x0 ;  /* 0x00000000ff117424 */ /* 0x000fc600078e00ff */
[----:B------:R-:W-:Y:S02]  /*0420*/  IADD3.X R16, PT, PT, R21, R15, R16, P2, P6 ;  /* 0x0000000f15107210 */ /* 0x000fe400017ec410 */
[----:B------:R-:W-:Y:S02]  /*0430*/  LOP3.LUT R21, R23, 0xe434e432, RZ, 0x3c, !PT ;  /* 0xe434e43217157812 */ /* 0x000fe400078e3cff */
[----:B------:R-:W-:Y:S01]  /*0440*/  LOP3.LUT R20, R16, 0x5, RZ, 0x3c, !PT ;  /* 0x0000000510147812 */ /* 0x000fe200078e3cff */
[----:B------:R-:W-:-:S04]  /*0450*/  IMAD.MOV.U32 R16, RZ, RZ, 0xb ;  /* 0x0000000bff107424 */ /* 0x000fc800078e00ff */
[----:B------:R-:W-:Y:S02]  /*0460*/  IMAD R20, R20, -0x21131993, RZ ;  /* 0xdeece66d14147824 */ /* 0x000fe400078e02ff */
[----:B------:R-:W-:-:S04]  /*0470*/  IMAD.WIDE.U32 R16, R21, -0x21131993, R16 ;  /* 0xdeece66d15107825 */ /* 0x000fc800078e0010 */
[----:B------:R-:W-:-:S04]  /*0480*/  IMAD R21, R21, 0x5, R20 ;  /* 0x0000000515157824 */ /* 0x000fc800078e0214 */
[----:B------:R-:W-:-:S05]  /*0490*/  IMAD.IADD R17, R17, 0x1, R21 ;  /* 0x0000000111117824 */ /* 0x000fca00078e0215 */
[----:B------:R-:W-:-:S04]  /*04a0*/  SHF.R.U64 R16, R16, 0x11, R17 ;  /* 0x0000001110107819 */ /* 0x000fc80000001211 */
[----:B------:R-:W-:-:S05]  /*04b0*/  LOP3.LUT R16, R16, 0x7fffffff, RZ, 0xc0, !PT ;  /* 0x7fffffff10107812 */ /* 0x000fca00078ec0ff */
[----:B------:R-:W-:-:S05]  /*04c0*/  IMAD R16, R16, -0x33333333, RZ ;  /* 0xcccccccd10107824 */ /* 0x000fca00078e02ff */
[----:B------:R-:W-:-:S04]  /*04d0*/  SHF.L.W.U32.HI R16, R16, 0x1f, R16 ;  /* 0x0000001f10107819 */ /* 0x000fc80000010e10 */
[----:B------:R-:W-:-:S04]  /*04e0*/  ISETP.GE.U32.AND P2, PT, R16, 0x1999999a, PT ;  /* 0x1999999a1000780c */ /* 0x000fc80003f46070 */
[----:B------:R-:W-:-:S09]  /*04f0*/  SEL R20, RZ, 0x1, P2 ;  /* 0x00000001ff147807 */ /* 0x000fd20001000000 */
.L_x_4:
[----:B------:R-:W-:Y:S01]  /*0500*/  ISETP.GT.U32.AND P2, PT, R22, 0x4e2, PT ;  /* 0x000004e21600780c */ /* 0x000fe20003f44070 */
[----:B------:R-:W-:Y:S01]  /*0510*/  VIADD R22, R11, 0x6 ;  /* 0x000000060b167836 */ /* 0x000fe20000000000 */
[----:B------:R-:W-:Y:S11]  /*0520*/  @P1 BRA `(.L_x_5) ;  /* 0x00000000005c1947 */ /* 0x000ff60003800000 */
[----:B------:R-:W-:Y:S02]  /*0530*/  VIADD R16, R11, 0xfffffd90 ;  /* 0xfffffd900b107836 */ /* 0x000fe40000000000 */
[----:B------:R-:W-:Y:S02]  /*0540*/  VIADD R17, R18, 0x4c1906 ;  /* 0x004c190612117836 */ /* 0x000fe40000000000 */
[----:B------:R-:W-:Y:S02]  /*0550*/  VIADD R21, R19, 0x5ac0db ;  /* 0x005ac0db13157836 */ /* 0x000fe40000000000 */
[----:B------:R-:W-:-:S03]  /*0560*/  IMAD R17, R16, R17, RZ ;  /* 0x0000001110117224 */ /* 0x000fc600078e02ff */
[--C-:B------:R-:W-:Y:S02]  /*0570*/  SHF.R.S32.HI R16, RZ, 0x1f, R21.reuse ;  /* 0x0000001fff107819 */ /* 0x100fe40000011415 */
[----:B------:R-:W-:Y:S02]  /*0580*/  IADD3 R21, P1, P6, R17, R14, R21 ;  /* 0x0000000e11157210 */ /* 0x000fe40007e3e015 */
[----:B------:R-:W-:Y:S02]  /*0590*/  SHF.R.S32.HI R17, RZ, 0x1f, R17 ;  /* 0x0000001fff117819 */ /* 0x000fe40000011411 */
[----:B------:R-:W-:Y:S02]  /*05a0*/  LOP3.LUT R21, R21, 0xe434e432, RZ, 0x3c, !PT ;  /* 0xe434e43215157812 */ /* 0x000fe400078e3cff */
[----:B------:R-:W-:Y:S01]  /*05b0*/  IADD3.X R16, PT, PT, R17, R15, R16, P1, P6 ;  /* 0x0000000f11107210 */ /* 0x000fe20000fec410 */
[----:B------:R-:W-:-:S03]  /*05c0*/  IMAD.MOV.U32 R17, RZ, RZ, 0x0 ;  /* 0x00000000ff117424 */ /* 0x000fc600078e00ff */
        /* <DEDUP_REMOVED lines=11> */
[----:B------:R-:W-:-:S04]  /*0680*/  SEL R17, RZ, 0x2, P1 ;  /* 0x00000002ff117807 */ /* 0x000fc80000800000 */
[----:B------:R-:W-:-:S07]  /*0690*/  LOP3.LUT R20, R17, R20, RZ, 0xfc, !PT ;  /* 0x0000001411147212 */ /* 0x000fce00078efcff */
.L_x_5:
        /* <DEDUP_REMOVED lines=26> */
.L_x_6:
        /* <DEDUP_REMOVED lines=26> */
.L_x_7:
        /* <DEDUP_REMOVED lines=26> */
.L_x_8:
        /* <DEDUP_REMOVED lines=26> */
.L_x_9:
        /* <DEDUP_REMOVED lines=26> */
.L_x_10:
        /* <DEDUP_REMOVED lines=26> */
.L_x_11:
        /* <DEDUP_REMOVED lines=26> */
.L_x_12:
        /* <DEDUP_REMOVED lines=26> */
.L_x_13:
        /* <DEDUP_REMOVED lines=26> */
.L_x_14:
        /* <DEDUP_REMOVED lines=26> */
.L_x_15:
        /* <DEDUP_REMOVED lines=26> */
.L_x_16:
        /* <DEDUP_REMOVED lines=26> */
.L_x_17:
        /* <DEDUP_REMOVED lines=26> */
.L_x_18:
        /* <DEDUP_REMOVED lines=26> */
.L_x_19:
        /* <DEDUP_REMOVED lines=26> */
.L_x_20:
        /* <DEDUP_REMOVED lines=26> */
.L_x_21:
        /* <DEDUP_REMOVED lines=26> */
.L_x_22:
        /* <DEDUP_REMOVED lines=26> */
.L_x_23:
        /* <DEDUP_REMOVED lines=26> */
.L_x_24:
        /* <DEDUP_REMOVED lines=26> */
.L_x_25:
        /* <DEDUP_REMOVED lines=26> */
.L_x_26:
        /* <DEDUP_REMOVED lines=26> */
.L_x_27:
        /* <DEDUP_REMOVED lines=26> */
.L_x_28:
        /* <DEDUP_REMOVED lines=26> */
.L_x_29:
        /* <DEDUP_REMOVED lines=26> */
.L_x_30:
[----:B------:R-:W-:Y:S01]  /*2f40*/  ISETP.GT.U32.AND P1, PT, R22, 0x4e2, PT ;  /* 0x000004e21600780c */ /* 0x000fe20003f24070 */
[----:B------:R-:W-:-:S12]  /*2f50*/  @P0 BRA `(.L_x_31) ;  /* 0x00000000005c0947 */ /* 0x000fd80003800000 */
        /* <DEDUP_REMOVED lines=23> */
.L_x_31:
[----:B------:R-:W-:Y:S05]  /*30d0*/  @P5 BRA `(.L_x_32) ;  /* 0x00000000005c5947 */ /* 0x000fea0003800000 */
        /* <DEDUP_REMOVED lines=23> */
.L_x_32:
        /* <DEDUP_REMOVED lines=24> */
.L_x_33:
        /* <DEDUP_REMOVED lines=24> */
.L_x_34:
[----:B------:R-:W-:Y:S05]  /*3550*/  @P1 BRA `(.L_x_35) ;  /* 0x00000000005c1947 */ /* 0x000fea0003800000 */
[----:B------:R-:W-:Y:S02]  /*3560*/  VIADD R11, R11, 0xfffffdae ;  /* 0xfffffdae0b0b7836 */ /* 0x000fe40000000000 */
[----:B------:R-:W-:Y:S02]  /*3570*/  VIADD R18, R18, 0x93707ba ;  /* 0x093707ba12127836 */ /* 0x000fe40000000000 */
[----:B------:R-:W-:Y:S02]  /*3580*/  VIADD R19, R19, 0xafd5a85 ;  /* 0x0afd5a8513137836 */ /* 0x000fe40000000000 */
[----:B------:R-:W-:Y:S02]  /*3590*/  IMAD R11, R11, R18, RZ ;  /* 0x000000120b0b7224 */ /* 0x000fe400078e02ff */
[----:B------:R-:W-:Y:S01]  /*35a0*/  IMAD.MOV.U32 R17, RZ, RZ, 0x0 ;  /* 0x00000000ff117424 */ /* 0x000fe200078e00ff */
[--C-:B------:R-:W-:Y:S02]  /*35b0*/  SHF.R.S32.HI R16, RZ, 0x1f, R19.reuse ;  /* 0x0000001fff107819 */ /* 0x100fe40000011413 */
[----:B------:R-:W-:-:S02]  /*35c0*/  IADD3 R19, P0, P1, R11, R14, R19 ;  /* 0x0000000e0b137210 */ /* 0x000fc4000791e013 */
[----:B------:R-:W-:-:S04]  /*35d0*/  SHF.R.S32.HI R11, RZ, 0x1f, R11 ;  /* 0x0000001fff0b7819 */ /* 0x000fc8000001140b */
[----:B------:R-:W-:Y:S01]  /*35e0*/  IADD3.X R11, PT, PT, R11, R15, R16, P0, P1 ;  /* 0x0000000f0b0b7210 */ /* 0x000fe200007e2410 */
[----:B------:R-:W-:-:S03]  /*35f0*/  IMAD.MOV.U32 R16, RZ, RZ, 0xb ;  /* 0x0000000bff107424 */ /* 0x000fc600078e00ff */
[----:B------:R-:W-:Y:S02]  /*3600*/  LOP3.LUT R18, R11, 0x5, RZ, 0x3c, !PT ;  /* 0x000000050b127812 */ /* 0x000fe400078e3cff */
[----:B------:R-:W-:-:S03]  /*3610*/  LOP3.LUT R11, R19, 0xe434e432, RZ, 0x3c, !PT ;  /* 0xe434e432130b7812 */ /* 0x000fc600078e3cff */
        /* <DEDUP_REMOVED lines=11> */
.L_x_35:
[C---:B------:R-:W-:Y:S02]  /*36d0*/  IMAD R11, R9.reuse, 0x4, R10 ;  /* 0x00000004090b7824 */ /* 0x040fe400078e020a */
[----:B------:R-:W-:-:S03]  /*36e0*/  VIADD R9, R9, 0x1 ;  /* 0x0000000109097836 */ /* 0x000fc60000000000 */
[----:B------:R0:W-:Y:S02]  /*36f0*/  STS [R11], R20 ;  /* 0x000000140b007388 */ /* 0x0001e40000000800 */
[----:B------:R-:W-:-:S13]  /*3700*/  ISETP.NE.AND P0, PT, R9, 0x28, PT ;  /* 0x000000280900780c */ /* 0x000fda0003f05270 */
[----:B0-----:R-:W-:Y:S05]  /*3710*/  @P0 BRA `(.L_x_36) ;  /* 0xffffffc800e40947 */ /* 0x001fea000383ffff */
.L_x_3:
[----:B------:R-:W-:Y:S05]  /*3720*/  BSYNC.RECONVERGENT B1 ;  /* 0x0000000000017941 */ /* 0x000fea0003800200 */
.L_x_2:
[----:B------:R-:W-:-:S05]  /*3730*/  VIADD R8, R8, UR4 ;  /* 0x0000000408087c36 */ /* 0x000fca0008000000 */
[----:B------:R-:W-:-:S13]  /*3740*/  ISETP.GE.AND P0, PT, R8, R7, PT ;  /* 0x000000070800720c */ /* 0x000fda0003f06270 */
[----:B------:R-:W-:Y:S05]  /*3750*/  @!P0 BRA `(.L_x_37) ;  /* 0xffffffc800948947 */ /* 0x000fea000383ffff */
.L_x_1:
[----:B------:R-:W-:Y:S05]  /*3760*/  BSYNC.RECONVERGENT B0 ;  /* 0x0000000000007941 */ /* 0x000fea0003800200 */
.L_x_0:
[----:B------:R-:W-:Y:S01]  /*3770*/  BAR.SYNC.DEFER_BLOCKING 0x0 ;  /* 0x0000000000007b1d */ /* 0x000fe20000010000 */
[----:B------:R-:W-:Y:S01]  /*3780*/  ISETP.GE.AND P0, PT, R7, 0x11, PT ;  /* 0x000000110700780c */ /* 0x000fe20003f06270 */
[----:B------:R-:W-:-:S12]  /*3790*/  IMAD.MOV.U32 R9, RZ, RZ, RZ ;  /* 0x000000ffff097224 */ /* 0x000fd800078e00ff */
[----:B------:R-:W-:Y:S05]  /*37a0*/  @!P0 BRA `(.L_x_38) ;  /* 0x0000000800f48947 */ /* 0x000fea0003800000 */
[----:B------:R-:W-:Y:S01]  /*37b0*/  IMAD.MOV.U32 R6, RZ, RZ, 0x4d3 ;  /* 0x000004d3ff067424 */ /* 0x000fe200078e00ff */
[----:B------:R-:W0:Y:S01]  /*37c0*/  LDCU UR5, c[0x3][0x14c] ;  /* 0x00c02980ff0577ac */ /* 0x000e220008000800 */
[----:B------:R-:W-:Y:S02]  /*37d0*/  BSSY.RECONVERGENT B0, `(.L_x_38) ;  /* 0x00000ba000007945 */ /* 0x000fe40003800200 */
[----:B------:R-:W-:Y:S01]  /*37e0*/  IMAD R7, R7, R6, -0x4d30 ;  /* 0xffffb2d007077424 */ /* 0x000fe200078e0206 */
[----:B------:R-:W1:Y:S04]  /*37f0*/  LDCU UR6, c[0x3][0x150] ;  /* 0x00c02a00ff0677ac */ /* 0x000e680008000800 */
[----:B------:R-:W-:Y:S01]  /*3800*/  ISETP.GE.AND P0, PT, R2, R7, PT ;  /* 0x000000070200720c */ /* 0x000fe20003f06270 */
[----:B------:R-:W2:Y:S01]  /*3810*/  LDCU UR7, c[0x3][0x154] ;  /* 0x00c02a80ff0777ac */ /* 0x000ea20008000800 */
[----:B------:R-:W3:Y:S01]  /*3820*/  LDCU UR10, c[0x3][0x158] ;  /* 0x00c02b00ff0a77ac */ /* 0x000ee20008000800 */
[----:B------:R-:W4:Y:S01]  /*3830*/  LDCU UR11, c[0x3][0x15c] ;  /* 0x00c02b80ff0b77ac */ /* 0x000f220008000800 */
[----:B------:R-:W0:Y:S01]  /*3840*/  LDCU UR12, c[0x3][0x160] ;  /* 0x00c02c00ff0c77ac */ /* 0x000e220008000800 */
        /* <DEDUP_REMOVED lines=11> */
[----:B-1----:R-:W-:Y:S05]  /*3900*/  @P0 BRA `(.L_x_39) ;  /* 0x0000000800980947 */ /* 0x002fea0003800000 */
[----:B------:R-:W1:Y:S01]  /*3910*/  S2R R11, SR_CgaCtaId ;  /* 0x00000000000b7919 */ /* 0x000e620000008800 */
[----:B------:R-:W-:Y:S01]  /*3920*/  MOV R6, 0x400 ;  /* 0x0000040000067802 */ /* 0x000fe20000000f00 */
[----:B------:R-:W-:Y:S02]  /*3930*/  IMAD.MOV.U32 R9, RZ, RZ, RZ ;  /* 0x000000ffff097224 */ /* 0x000fe400078e00ff */
[----:B------:R-:W-:Y:S01]  /*3940*/  IMAD.MOV.U32 R8, RZ, RZ, R2 ;  /* 0x000000ffff087224 */ /* 0x000fe200078e0002 */
[----:B-1----:R-:W-:-:S07]  /*3950*/  LEA R6, R11, R6, 0x18 ;  /* 0x000000060b067211 */ /* 0x002fce00078ec0ff */
.L_x_40:
[----:B------:R-:W-:-:S04]  /*3960*/  IMAD.HI.U32 R11, R8, -0x5779ad7f, RZ ;  /* 0xa8865281080b7827 */ /* 0x000fc800078e00ff */
[----:B------:R-:W-:-:S05]  /*3970*/  IMAD.IADD R10, R8, 0x1, -R11 ;  /* 0x00000001080a7824 */ /* 0x000fca00078e0a0b */
[----:B------:R-:W-:-:S04]  /*3980*/  LEA.HI R10, R10, R11, RZ, 0x1f ;  /* 0x0000000b0a0a7211 */ /* 0x000fc800078ff8ff */
[----:B------:R-:W-:-:S05]  /*3990*/  SHF.R.U32.HI R15, RZ, 0xa, R10 ;  /* 0x0000000aff0f7819 */ /* 0x000fca000001160a */
[C---:B------:R-:W-:Y:S02]  /*39a0*/  IMAD R10, R15.reuse, -0x4d3, R8 ;  /* 0xfffffb2d0f0a7824 */ /* 0x040fe400078e0208 */
[----:B------:R-:W-:Y:S02]  /*39b0*/  IMAD R14, R15, 0xa0, R6 ;  /* 0x000000a00f0e7824 */ /* 0x000fe400078e0206 */
[----:B------:R-:W-:Y:S01]  /*39c0*/  VIADD R8, R8, UR4 ;  /* 0x0000000408087c36 */ /* 0x000fe20008000000 */
[----:B------:R-:W-:Y:S02]  /*39d0*/  LOP3.LUT R11, R10, 0x1f, RZ, 0xc0, !PT ;  /* 0x0000001f0a0b7812 */ /* 0x000fe400078ec0ff */
[----:B------:R-:W-:Y:S02]  /*39e0*/  SHF.R.U32.HI R10, RZ, 0x3, R10 ;  /* 0x00000003ff0a7819 */ /* 0x000fe4000001160a */
[C---:B------:R-:W-:Y:S02]  /*39f0*/  ISETP.GT.U32.AND P0, PT, R11.reuse, 0xf, PT ;  /* 0x0000000f0b00780c */ /* 0x040fe40003f04070 */
[----:B------:R-:W-:-:S02]  /*3a00*/  ISETP.GE.U32.AND P1, PT, R11, 0x10, PT ;  /* 0x000000100b00780c */ /* 0x000fc40003f26070 */
[----:B------:R-:W-:Y:S02]  /*3a10*/  LOP3.LUT R15, R10, 0xfc, RZ, 0xc0, !PT ;  /* 0x000000fc0a0f7812 */ /* 0x000fe400078ec0ff */
[----:B------:R-:W-:-:S03]  /*3a20*/  IADD3 R10, PT, PT, -R11, 0x20, RZ ;  /* 0x000000200b0a7810 */ /* 0x000fc60007ffe1ff */
[----:B------:R-:W-:-:S05]  /*3a30*/  IMAD.IADD R14, R14, 0x1, R15 ;  /* 0x000000010e0e7824 */ /* 0x000fca00078e020f */
[----:B------:R-:W1:Y:S04]  /*3a40*/  LDS R18, [R14+0xa0] ;  /* 0x0000a0000e127984 */ /* 0x000e680000000800 */
[----:B------:R-:W0:Y:S04]  /*3a50*/  LDS R16, [R14] ;  /* 0x000000000e107984 */ /* 0x000e280000000800 */
[----:B------:R-:W2:Y:S04]  /*3a60*/  @P0 LDS R15, [R14+0x4] ;  /* 0x000004000e0f0984 */ /* 0x000ea80000000800 */
[----:B------:R-:W3:Y:S04]  /*3a70*/  @P1 LDS R19, [R14+0xa4] ;  /* 0x0000a4000e131984 */ /* 0x000ee80000000800 */
[----:B------:R-:W4:Y:S04]  /*3a80*/  LDS R24, [R14+0x140] ;  /* 0x000140000e187984 */ /* 0x000f280000000800 */
[----:B------:R-:W4:Y:S04]  /*3a90*/  @P1 LDS R21, [R14+0x144] ;  /* 0x000144000e151984 */ /* 0x000f280000000800 */
[----:B------:R-:W4:Y:S04]  /*3aa0*/  LDS R22, [R14+0x1e0] ;  /* 0x0001e0000e167984 */ /* 0x000f280000000800 */
[----:B------:R-:W4:Y:S04]  /*3ab0*/  @P1 LDS R25, [R14+0x1e4] ;  /* 0x0001e4000e191984 */ /* 0x000f280000000800 */
[----:B------:R-:W4:Y:S04]  /*3ac0*/  LDS R20, [R14+0x280] ;  /* 0x000280000e147984 */ /* 0x000f280000000800 */
[----:B------:R-:W4:Y:S01]  /*3ad0*/  @P1 LDS R17, [R14+0x284] ;  /* 0x000284000e111984 */ /* 0x000f220000000800 */
[----:B-1----:R-:W-:-:S03]  /*3ae0*/  SHF.R.U32.HI R23, RZ, R11, R18 ;  /* 0x0000000bff177219 */ /* 0x002fc60000011612 */
[----:B------:R-:W-:Y:S01]  /*3af0*/  LDS R28, [R14+0x820] ;  /* 0x000820000e1c7984 */ /* 0x000fe20000000800 */
[----:B0-----:R-:W-:Y:S02]  /*3b00*/  SHF.R.U32.HI R16, RZ, R11, R16 ;  /* 0x0000000bff107219 */ /* 0x001fe40000011610 */
[-C--:B--2---:R-:W-:Y:S02]  /*3b10*/  @P0 SHF.L.U32 R15, R15, R10.reuse, RZ ;  /* 0x0000000a0f0f0219 */ /* 0x084fe400000006ff */
[C---:B------:R-:W-:Y:S02]  /*3b20*/  @!P0 LOP3.LUT R26, R16.reuse, 0x1ffff, RZ, 0xc0, !PT ;  /* 0x0001ffff101a8812 */ /* 0x040fe400078ec0ff */
[----:B---3--:R-:W-:Y:S02]  /*3b30*/  @P1 SHF.L.U32 R18, R19, R10, RZ ;  /* 0x0000000a13121219 */ /* 0x008fe400000006ff */
[----:B------:R-:W-:Y:S01]  /*3b40*/  @P0 LOP3.LUT R26, R16, 0x1ffff, R15, 0xf8, !PT ;  /* 0x0001ffff101a0812 */ /* 0x000fe200078ef80f */
[----:B------:R-:W0:Y:S01]  /*3b50*/  @P1 LDS R19, [R14+0x3c4] ;  /* 0x0003c4000e131984 */ /* 0x000e220000000800 */
[----:B------:R-:W-:-:S02]  /*3b60*/  @P1 LOP3.LUT R27, R23, 0x1ffff, R18, 0xf8, !PT ;  /* 0x0001ffff171b1812 */ /* 0x000fc400078ef812 */
[-C--:B----4-:R-:W-:Y:S01]  /*3b70*/  SHF.R.U32.HI R24, RZ, R11.reuse, R24 ;  /* 0x0000000bff187219 */ /* 0x090fe20000011618 */
[----:B------:R-:W1:Y:S01]  /*3b80*/  LDS R18, [R14+0x320] ;  /* 0x000320000e127984 */ /* 0x000e620000000800 */
[----:B------:R-:W-:Y:S02]  /*3b90*/  @P1 SHF.L.U32 R21, R21, R10, RZ ;  /* 0x0000000a15151219 */ /* 0x000fe400000006ff */
[----:B------:R-:W-:Y:S01]  /*3ba0*/  @!P1 LOP3.LUT R27, R23, 0x1ffff, RZ, 0xc0, !PT ;  /* 0x0001ffff171b9812 */ /* 0x000fe200078ec0ff */
[----:B------:R-:W2:Y:S01]  /*3bb0*/  @P1 LDS R15, [R14+0x324] ;  /* 0x000324000e0f1984 */ /* 0x000ea20000000800 */
[----:B------:R-:W-:Y:S02]  /*3bc0*/  @P1 LOP3.LUT R23, R24, 0x1ffff, R21, 0xf8, !PT ;  /* 0x0001ffff18171812 */ /* 0x000fe400078ef815 */
[----:B------:R-:W-:Y:S01]  /*3bd0*/  LOP3.LUT R21, R26, UR5, RZ, 0xc0, !PT ;  /* 0x000000051a157c12 */ /* 0x000fe2000f8ec0ff */
[----:B------:R-:W3:Y:S01]  /*3be0*/  LDS R16, [R14+0x3c0] ;  /* 0x0003c0000e107984 */ /* 0x000ee20000000800 */
[----:B------:R-:W-:-:S02]  /*3bf0*/  SHF.R.U32.HI R26, RZ, R11, R22 ;  /* 0x0000000bff1a7219 */ /* 0x000fc40000011616 */
[-C--:B------:R-:W-:Y:S02]  /*3c00*/  @P1 SHF.L.U32 R25, R25, R10.reuse, RZ ;  /* 0x0000000a19191219 */ /* 0x080fe400000006ff */
[----:B------:R-:W-:Y:S01]  /*3c10*/  @!P1 LOP3.LUT R23, R24, 0x1ffff, RZ, 0xc0, !PT ;  /* 0x0001ffff18179812 */ /* 0x000fe200078ec0ff */
[----:B------:R-:W-:Y:S01]  /*3c20*/  POPC R21, R21 ;  /* 0x0000001500157309 */ /* 0x000fe20000000000 */
[----:B------:R-:W-:Y:S02]  /*3c30*/  @P1 LOP3.LUT R24, R26, 0x1ffff, R25, 0xf8, !PT ;  /* 0x0001ffff1a181812 */ /* 0x000fe400078ef819 */
[----:B------:R-:W-:Y:S02]  /*3c40*/  LOP3.LUT R25, R23, UR7, RZ, 0xc0, !PT ;  /* 0x0000000717197c12 */ /* 0x000fe4000f8ec0ff */
[----:B------:R-:W-:Y:S02]  /*3c50*/  SHF.R.U32.HI R20, RZ, R11, R20 ;  /* 0x0000000bff147219 */ /* 0x000fe40000011614 */
[----:B------:R-:W-:-:S02]  /*3c60*/  @P1 SHF.L.U32 R23, R17, R10, RZ ;  /* 0x0000000a11171219 */ /* 0x000fc400000006ff */
[----:B------:R-:W-:Y:S01]  /*3c70*/  LOP3.LUT R27, R27, UR6, RZ, 0xc0, !PT ;  /* 0x000000061b1b7c12 */ /* 0x000fe2000f8ec0ff */
[----:B------:R4:W-:Y:S01]  /*3c80*/  POPC R17, R25 ;  /* 0x0000001900117309 */ /* 0x0009e20000000000 */
[C---:B------:R-:W-:Y:S02]  /*3c90*/  @P1 LOP3.LUT R23, R20.reuse, 0x1ffff, R23, 0xf8, !PT ;  /* 0x0001ffff14171812 */ /* 0x040fe400078ef817 */
[----:B------:R-:W-:Y:S02]  /*3ca0*/  @!P1 LOP3.LUT R23, R20, 0x1ffff, RZ, 0xc0, !PT ;  /* 0x0001ffff14179812 */ /* 0x000fe400078ec0ff */
[----:B------:R-:W-:Y:S02]  /*3cb0*/  @!P1 LOP3.LUT R24, R26, 0x1ffff, RZ, 0xc0, !PT ;  /* 0x0001ffff1a189812 */ /* 0x000fe400078ec0ff */
[----:B------:R-:W-:Y:S01]  /*3cc0*/  LOP3.LUT R23, R23, UR11, RZ, 0xc0, !PT ;  /* 0x0000000b17177c12 */ /* 0x000fe2000f8ec0ff */
[----:B------:R-:W3:Y:S01]  /*3cd0*/  POPC R22, R27 ;  /* 0x0000001b00167309 */ /* 0x000ee20000000000 */
[----:B------:R-:W-:Y:S01]  /*3ce0*/  LOP3.LUT R24, R24, UR10, RZ, 0xc0, !PT ;  /* 0x0000000a18187c12 */ /* 0x000fe2000f8ec0ff */
[----:B----4-:R-:W4:Y:S01]  /*3cf0*/  @P1 LDS R25, [R14+0x464] ;  /* 0x000464000e191984 */ /* 0x010f220000000800 */
[----:B0-----:R-:W-:-:S02]  /*3d00*/  @P1 SHF.L.U32 R19, R19, R10, RZ ;  /* 0x0000000a13131219 */ /* 0x001fc400000006ff */
[----:B------:R-:W-:Y:S02]  /*3d10*/  ISETP.GE.AND P0, PT, R8, R7, PT ;  /* 0x000000070800720c */ /* 0x000fe40003f06270 */
[-C--:B-1----:R-:W-:Y:S02]  /*3d20*/  SHF.R.U32.HI R18, RZ, R11.reuse, R18 ;  /* 0x0000000bff127219 */ /* 0x082fe40000011612 */
[----:B--2---:R-:W-:Y:S02]  /*3d30*/  @P1 SHF.L.U32 R29, R15, R10, RZ ;  /* 0x0000000a0f1d1219 */ /* 0x004fe400000006ff */
[----:B------:R0:W-:Y:S01]  /*3d40*/  POPC R15, R24 ;  /* 0x00000018000f7309 */ /* 0x0001e20000000000 */
[----:B---3--:R-:W-:Y:S02]  /*3d50*/  IADD3 R17, PT, PT, R17, R22, R21 ;  /* 0x0000001611117210 */ /* 0x008fe40007ffe015 */
[----:B------:R-:W-:Y:S01]  /*3d60*/  SHF.R.U32.HI R20, RZ, R11, R16 ;  /* 0x0000000bff147219 */ /* 0x000fe20000011610 */
[----:B------:R-:W-:Y:S01]  /*3d70*/  @P1 LDS R21, [R14+0x5a4] ;  /* 0x0005a4000e151984 */ /* 0x000fe20000000800 */
[----:B------:R-:W-:-:S02]  /*3d80*/  @P1 LOP3.LUT R29, R18, 0x1ffff, R29, 0xf8, !PT ;  /* 0x0001ffff121d1812 */ /* 0x000fc400078ef81d */
[----:B------:R-:W-:Y:S01]  /*3d90*/  @P1 LOP3.LUT R19, R20, 0x1ffff, R19, 0xf8, !PT ;  /* 0x0001ffff14131812 */ /* 0x000fe200078ef813 */
[----:B------:R1:W2:Y:S01]  /*3da0*/  POPC R16, R23 ;  /* 0x0000001700107309 */ /* 0x0002a20000000000 */
[----:B------:R-:W-:Y:S01]  /*3db0*/  @!P1 LOP3.LUT R29, R18, 0x1ffff, RZ, 0xc0, !PT ;  /* 0x0001ffff121d9812 */ /* 0x000fe200078ec0ff */
[----:B------:R-:W3:Y:S01]  /*3dc0*/  LDS R22, [R14+0x5a0] ;  /* 0x0005a0000e167984 */ /* 0x000ee20000000800 */
[----:B------:R-:W-:Y:S02]  /*3dd0*/  @!P1 LOP3.LUT R19, R20, 0x1ffff, RZ, 0xc0, !PT ;  /* 0x0001ffff14139812 */ /* 0x000fe400078ec0ff */
[----:B------:R-:W-:Y:S01]  /*3de0*/  LOP3.LUT R29, R29, UR12, RZ, 0xc0, !PT ;  /* 0x0000000c1d1d7c12 */ /* 0x000fe2000f8ec0ff */
[----:B------:R-:W3:Y:S01]  /*3df0*/  LDS R20, [R14+0x500] ;  /* 0x000500000e147984 */ /* 0x000ee20000000800 */
[----:B------:R-:W-:-:S03]  /*3e00*/  LOP3.LUT R19, R19, UR13, RZ, 0xc0, !PT ;  /* 0x0000000d13137c12 */ /* 0x000fc6000f8ec0ff */
[----:B0-----:R-:W0:Y:S01]  /*3e10*/  LDS R24, [R14+0x460] ;  /* 0x000460000e187984 */ /* 0x001e220000000800 */
[----:B------:R-:W-:Y:S03]  /*3e20*/  POPC R29, R29 ;  /* 0x0000001d001d7309 */ /* 0x000fe60000000000 */
[----:B-1----:R-:W1:Y:S01]  /*3e30*/  @P1 LDS R23, [R14+0x504] ;  /* 0x000504000e171984 */ /* 0x002e620000000800 */
[----:B--2---:R-:W-:-:S03]  /*3e40*/  IADD3 R16, PT, PT, R16, R15, R17 ;  /* 0x0000000f10107210 */ /* 0x004fc60007ffe011 */
[----:B------:R-:W2:Y:S01]  /*3e50*/  LDS R18, [R14+0x640] ;  /* 0x000640000e127984 */ /* 0x000ea20000000800 */
[----:B------:R-:W3:Y:S01]  /*3e60*/  POPC R19, R19 ;  /* 0x0000001300137309 */ /* 0x000ee20000000000 */
[----:B----4-:R-:W-:Y:S02]  /*3e70*/  @P1 SHF.L.U32 R25, R25, R10, RZ ;  /* 0x0000000a19191219 */ /* 0x010fe400000006ff */
[----:B------:R-:W4:Y:S01]  /*3e80*/  @P1 LDS R17, [R14+0x644] ;  /* 0x000644000e111984 */ /* 0x000f220000000800 */
[----:B---3--:R-:W-:-:S03]  /*3e90*/  IADD3 R15, PT, PT, R19, R29, R16 ;  /* 0x0000001d130f7210 */ /* 0x008fc60007ffe010 */
[----:B------:R-:W3:Y:S04]  /*3ea0*/  @P1 LDS R19, [R14+0x6e4] ;  /* 0x0006e4000e131984 */ /* 0x000ee80000000800 */
[----:B------:R-:W3:Y:S01]  /*3eb0*/  LDS R16, [R14+0x6e0] ;  /* 0x0006e0000e107984 */ /* 0x000ee20000000800 */
[-C--:B------:R-:W-:Y:S02]  /*3ec0*/  SHF.R.U32.HI R22, RZ, R11.reuse, R22 ;  /* 0x0000000bff167219 */ /* 0x080fe40000011616 */
[-C--:B------:R-:W-:Y:S02]  /*3ed0*/  SHF.R.U32.HI R20, RZ, R11.reuse, R20 ;  /* 0x0000000bff147219 */ /* 0x080fe40000011614 */
[----:B0-----:R-:W-:Y:S02]  /*3ee0*/  SHF.R.U32.HI R24, RZ, R11, R24 ;  /* 0x0000000bff187219 */ /* 0x001fe40000011618 */
[----:B-1----:R-:W-:-:S02]  /*3ef0*/  @P1 SHF.L.U32 R23, R23, R10, RZ ;  /* 0x0000000a17171219 */ /* 0x002fc400000006ff */
[----:B------:R-:W-:Y:S02]  /*3f00*/  @P1 LOP3.LUT R26, R24, 0x1ffff, R25, 0xf8, !PT ;  /* 0x0001ffff181a1812 */ /* 0x000fe400078ef819 */
[----:B------:R-:W-:Y:S02]  /*3f10*/  @P1 LOP3.LUT R27, R20, 0x1ffff, R23, 0xf8, !PT ;  /* 0x0001ffff141b1812 */ /* 0x000fe400078ef817 */
[----:B------:R-:W-:Y:S02]  /*3f20*/  @P1 SHF.L.U32 R23, R21, R10, RZ ;  /* 0x0000000a15171219 */ /* 0x000fe400000006ff */
[----:B--2---:R-:W-:Y:S02]  /*3f30*/  SHF.R.U32.HI R21, RZ, R11, R18 ;  /* 0x0000000bff157219 */ /* 0x004fe40000011612 */
[----:B------:R-:W-:Y:S02]  /*3f40*/  @!P1 LOP3.LUT R26, R24, 0x1ffff, RZ, 0xc0, !PT ;  /* 0x0001ffff181a9812 */ /* 0x000fe400078ec0ff */
[----:B------:R-:W-:-:S02]  /*3f50*/  @!P1 LOP3.LUT R27, R20, 0x1ffff, RZ, 0xc0, !PT ;  /* 0x0001ffff141b9812 */ /* 0x000fc400078ec0ff */
[-C--:B----4-:R-:W-:Y:S01]  /*3f60*/  @P1 SHF.L.U32 R18, R17, R10.reuse, RZ ;  /* 0x0000000a11121219 */ /* 0x090fe200000006ff */
[----:B------:R-:W0:Y:S01]  /*3f70*/  LDS R20, [R14+0x780] ;  /* 0x000780000e147984 */ /* 0x000e220000000800 */
[----:B------:R-:W-:Y:S02]  /*3f80*/  LOP3.LUT R26, R26, UR14, RZ, 0xc0, !PT ;  /* 0x0000000e1a1a7c12 */ /* 0x000fe4000f8ec0ff */
[C---:B------:R-:W-:Y:S02]  /*3f90*/  @P1 LOP3.LUT R17, R21.reuse, 0x1ffff, R18, 0xf8, !PT ;  /* 0x0001ffff15111812 */ /* 0x040fe400078ef812 */
[----:B------:R-:W-:Y:S02]  /*3fa0*/  @!P1 LOP3.LUT R17, R21, 0x1ffff, RZ, 0xc0, !PT ;  /* 0x0001ffff15119812 */ /* 0x000fe400078ec0ff */
[----:B---3--:R-:W-:Y:S01]  /*3fb0*/  @P1 SHF.L.U32 R25, R19, R10, RZ ;  /* 0x0000000a13191219 */ /* 0x008fe200000006ff */
[----:B------:R-:W1:Y:S01]  /*3fc0*/  @P1 LDS R21, [R14+0x824] ;  /* 0x000824000e151984 */ /* 0x000e620000000800 */
[----:B------:R-:W-:Y:S01]  /*3fd0*/  LOP3.LUT R27, R27, UR15, RZ, 0xc0, !PT ;  /* 0x0000000f1b1b7c12 */ /* 0x000fe2000f8ec0ff */
[----:B------:R-:W-:Y:S01]  /*3fe0*/  POPC R26, R26 ;  /* 0x0000001a001a7309 */ /* 0x000fe20000000000 */
[----:B------:R-:W-:Y:S01]  /*3ff0*/  SHF.R.U32.HI R24, RZ, R11, R16 ;  /* 0x0000000bff187219 */ /* 0x000fe20000011610 */
[----:B------:R-:W2:Y:S01]  /*4000*/  @P1 LDS R19, [R14+0x784] ;  /* 0x000784000e131984 */ /* 0x000ea20000000800 */
[----:B------:R-:W-:-:S02]  /*4010*/  @P1 LOP3.LUT R16, R22, 0x1ffff, R23, 0xf8, !PT ;  /* 0x0001ffff16101812 */ /* 0x000fc400078ef817 */
[C---:B------:R-:W-:Y:S01]  /*4020*/  @P1 LOP3.LUT R18, R24.reuse, 0x1ffff, R25, 0xf8, !PT ;  /* 0x0001ffff18121812 */ /* 0x040fe200078ef819 */
[----:B------:R-:W-:Y:S01]  /*4030*/  @P1 LDS R23, [R14+0x8c4] ;  /* 0x0008c4000e171984 */ /* 0x000fe20000000800 */
[----:B------:R-:W-:Y:S01]  /*4040*/  @!P1 LOP3.LUT R18, R24, 0x1ffff, RZ, 0xc0, !PT ;  /* 0x0001ffff18129812 */ /* 0x000fe200078ec0ff */
[----:B------:R-:W3:Y:S01]  /*4050*/  POPC R27, R27 ;  /* 0x0000001b001b7309 */ /* 0x000ee20000000000 */
[----:B------:R-:W-:Y:S01]  /*4060*/  @!P1 LOP3.LUT R16, R22, 0x1ffff, RZ, 0xc0, !PT ;  /* 0x0001ffff16109812 */ /* 0x000fe200078ec0ff */
[----:B------:R-:W4:Y:S01]  /*4070*/  LDS R24, [R14+0x8c0] ;  /* 0x0008c0000e187984 */ /* 0x000f220000000800 */
[----:B------:R-:W-:Y:S02]  /*4080*/  LOP3.LUT R17, R17, UR17, RZ, 0xc0, !PT ;  /* 0x0000001111117c12 */ /* 0x000fe4000f8ec0ff */
[----:B------:R-:W-:Y:S01]  /*4090*/  LOP3.LUT R16, R16, UR16, RZ, 0xc0, !PT ;  /* 0x0000001010107c12 */ /* 0x000fe2000f8ec0ff */
[----:B------:R-:W4:Y:S01]  /*40a0*/  @P1 LDS R25, [R14+0xa04] ;  /* 0x000a04000e191984 */ /* 0x000f220000000800 */
[----:B------:R-:W-:-:S02]  /*40b0*/  LOP3.LUT R18, R18, UR18, RZ, 0xc0, !PT ;  /* 0x0000001212127c12 */ /* 0x000fc4000f8ec0ff */
[----:B------:R-:W-:Y:S01]  /*40c0*/  POPC R17, R17 ;  /* 0x0000001100117309 */ /* 0x000fe20000000000 */
[----:B---3--:R-:W-:-:S07]  /*40d0*/  IADD3 R15, PT, PT, R27, R26, R15 ;  /* 0x0000001a1b0f7210 */ /* 0x008fce0007ffe00f */
[----:B------:R-:W3:Y:S01]  /*40e0*/  POPC R16, R16 ;  /* 0x0000001000107309 */ /* 0x000ee20000000000 */
[----:B0-----:R-:W-:-:S07]  /*40f0*/  SHF.R.U32.HI R20, RZ, R11, R20 ;  /* 0x0000000bff147219 */ /* 0x001fce0000011614 */
[----:B------:R-:W-:Y:S01]  /*4100*/  POPC R18, R18 ;  /* 0x0000001200127309 */ /* 0x000fe20000000000 */
[----:B-1----:R-:W-:Y:S02]  /*4110*/  @P1 SHF.L.U32 R21, R21, R10, RZ ;  /* 0x0000000a15151219 */ /* 0x002fe400000006ff */
[----:B---3--:R-:W-:Y:S02]  /*4120*/  IADD3 R15, PT, PT, R17, R16, R15 ;  /* 0x00000010110f7210 */ /* 0x008fe40007ffe00f */
[----:B--2---:R-:W-:-:S04]  /*4130*/  @P1 SHF.L.U32 R19, R19, R10, RZ ;  /* 0x0000000a13131219 */ /* 0x004fc800000006ff */
[C---:B------:R-:W-:Y:S02]  /*4140*/  @P1 LOP3.LUT R22, R20.reuse, 0x1ffff, R19, 0xf8, !PT ;  /* 0x0001ffff14161812 */ /* 0x040fe400078ef813 */
[----:B------:R-:W-:Y:S02]  /*4150*/  @!P1 LOP3.LUT R22, R20, 0x1ffff, RZ, 0xc0, !PT ;  /* 0x0001ffff14169812 */ /* 0x000fe400078ec0ff */
[-C--:B------:R-:W-:Y:S02]  /*4160*/  SHF.R.U32.HI R20, RZ, R11.reuse, R28 ;  /* 0x0000000bff147219 */ /* 0x080fe4000001161c */
[----:B----4-:R-:W-:Y:S02]  /*4170*/  SHF.R.U32.HI R24, RZ, R11, R24 ;  /* 0x0000000bff187219 */ /* 0x010fe40000011618 */
[----:B------:R-:W-:Y:S02]  /*4180*/  @P1 SHF.L.U32 R19, R23, R10, RZ ;  /* 0x0000000a17131219 */ /* 0x000fe400000006ff */
[----:B------:R-:W-:-:S02]  /*4190*/  @P1 LOP3.LUT R23, R20, 0x1ffff, R21, 0xf8, !PT ;  /* 0x0001ffff14171812 */ /* 0x000fc400078ef815 */
[----:B------:R-:W-:Y:S01]  /*41a0*/  @P1 LOP3.LUT R19, R24, 0x1ffff, R19, 0xf8, !PT ;  /* 0x0001ffff18131812 */ /* 0x000fe200078ef813 */
[----:B------:R-:W0:Y:S01]  /*41b0*/  @P1 LDS R21, [R14+0x964] ;  /* 0x000964000e151984 */ /* 0x000e220000000800 */
[----:B------:R-:W-:Y:S02]  /*41c0*/  @!P1 LOP3.LUT R23, R20, 0x1ffff, RZ, 0xc0, !PT ;  /* 0x0001ffff14179812 */ /* 0x000fe400078ec0ff */
[----:B------:R-:W-:Y:S01]  /*41d0*/  @!P1 LOP3.LUT R19, R24, 0x1ffff, RZ, 0xc0, !PT ;  /* 0x0001ffff18139812 */ /* 0x000fe200078ec0ff */
[----:B------:R-:W1:Y:S01]  /*41e0*/  LDS R20, [R14+0x960] ;  /* 0x000960000e147984 */ /* 0x000e620000000800 */
[----:B------:R-:W-:Y:S02]  /*41f0*/  @P1 SHF.L.U32 R25, R25, R10, RZ ;  /* 0x0000000a19191219 */ /* 0x000fe400000006ff */
[----:B------:R-:W-:Y:S01]  /*4200*/  LOP3.LUT R22, R22, UR19, RZ, 0xc0, !PT ;  /* 0x0000001316167c12 */ /* 0x000fe2000f8ec0ff */
[----:B------:R-:W2:Y:S01]  /*4210*/  LDS R24, [R14+0xa00] ;  /* 0x000a00000e187984 */ /* 0x000ea20000000800 */
[----:B------:R-:W-:-:S02]  /*4220*/  LOP3.LUT R23, R23, UR20, RZ, 0xc0, !PT ;  /* 0x0000001417177c12 */ /* 0x000fc4000f8ec0ff */
[----:B------:R-:W3:Y:S01]  /*4230*/  POPC R29, R22 ;  /* 0x00000016001d7309 */ /* 0x000ee20000000000 */
[----:B------:R-:W-:Y:S02]  /*4240*/  LOP3.LUT R19, R19, UR21, RZ, 0xc0, !PT ;  /* 0x0000001513137c12 */ /* 0x000fe4000f8ec0ff */
[----:B---3--:R-:W-:Y:S02]  /*4250*/  IADD3 R15, PT, PT, R29, R18, R15 ;  /* 0x000000121d0f7210 */ /* 0x008fe40007ffe00f */
[----:B0-----:R-:W-:-:S03]  /*4260*/  @P1 SHF.L.U32 R21, R21, R10, RZ ;  /* 0x0000000a15151219 */ /* 0x001fc600000006ff */
[----:B------:R-:W-:Y:S01]  /*4270*/  POPC R10, R19 ;  /* 0x00000013000a7309 */ /* 0x000fe20000000000 */
[-C--:B-1----:R-:W-:Y:S02]  /*4280*/  SHF.R.U32.HI R20, RZ, R11.reuse, R20 ;  /* 0x0000000bff147219 */ /* 0x082fe40000011614 */
[----:B--2---:R-:W-:Y:S02]  /*4290*/  SHF.R.U32.HI R24, RZ, R11, R24 ;  /* 0x0000000bff187219 */ /* 0x004fe40000011618 */
[----:B------:R-:W-:-:S03]  /*42a0*/  @P1 LOP3.LUT R21, R20, 0x1ffff, R21, 0xf8, !PT ;  /* 0x0001ffff14151812 */ /* 0x000fc600078ef815 */
[----:B------:R-:W0:Y:S01]  /*42b0*/  POPC R11, R23 ;  /* 0x00000017000b7309 */ /* 0x000e220000000000 */
[----:B------:R-:W-:Y:S02]  /*42c0*/  @P1 LOP3.LUT R25, R24, 0x1ffff, R25, 0xf8, !PT ;  /* 0x0001ffff18191812 */ /* 0x000fe400078ef819 */
[----:B------:R-:W-:Y:S02]  /*42d0*/  @!P1 LOP3.LUT R21, R20, 0x1ffff, RZ, 0xc0, !PT ;  /* 0x0001ffff14159812 */ /* 0x000fe400078ec0ff */
[----:B------:R-:W-:Y:S02]  /*42e0*/  @!P1 LOP3.LUT R25, R24, 0x1ffff, RZ, 0xc0, !PT ;  /* 0x0001ffff18199812 */ /* 0x000fe400078ec0ff */
[----:B------:R-:W-:Y:S02]  /*42f0*/  LOP3.LUT R21, R21, UR22, RZ, 0xc0, !PT ;  /* 0x0000001615157c12 */ /* 0x000fe4000f8ec0ff */
[----:B------:R-:W-:-:S04]  /*4300*/  LOP3.LUT R25, R25, UR23, RZ, 0xc0, !PT ;  /* 0x0000001719197c12 */ /* 0x000fc8000f8ec0ff */
[----:B------:R-:W-:Y:S01]  /*4310*/  POPC R21, R21 ;  /* 0x0000001500157309 */ /* 0x000fe20000000000 */
[----:B0-----:R-:W-:-:S07]  /*4320*/  IADD3 R10, PT, PT, R10, R11, R15 ;  /* 0x0000000b0a0a7210 */ /* 0x001fce0007ffe00f */
[----:B------:R-:W0:Y:S02]  /*4330*/  POPC R25, R25 ;  /* 0x0000001900197309 */ /* 0x000e240000000000 */
[----:B0-----:R-:W-:-:S04]  /*4340*/  IADD3 R10, PT, PT, R25, R21, R10 ;  /* 0x00000015190a7210 */ /* 0x001fc80007ffe00a */
[----:B------:R-:W-:Y:S01]  /*4350*/  VIMNMX R9, PT, PT, R10, R9, !PT ;  /* 0x000000090a097248 */ /* 0x000fe20007fe0100 */
[----:B------:R-:W-:Y:S06]  /*4360*/  @!P0 BRA `(.L_x_40) ;  /* 0xfffffff4007c8947 */ /* 0x000fec000383ffff */
.L_x_39:
[----:B0-234-:R-:W-:Y:S05]  /*4370*/  BSYNC.RECONVERGENT B0 ;  /* 0x0000000000007941 */ /* 0x01dfea0003800200 */
.L_x_38:
[----:B------:R-:W-:Y:S01]  /*4380*/  BAR.SYNC.DEFER_BLOCKING 0x0 ;  /* 0x0000000000007b1d */ /* 0x000fe20000010000 */
[----:B------:R-:W-:-:S05]  /*4390*/  VIMNMX R4, PT, PT, R4, R9, !PT ;  /* 0x0000000904047248 */ /* 0x000fca0007fe0100 */
[----:B------:R-:W-:Y:S05]  /*43a0*/  @P3 BRA `(.L_x_41) ;  /* 0xffffffbc005c3947 */ /* 0x000fea000383ffff */
[----:B------:R-:W0:Y:S01]  /*43b0*/  S2UR UR6, SR_CgaCtaId ;  /* 0x00000000000679c3 */ /* 0x000e220000008800 */
[----:B------:R-:W-:Y:S01]  /*43c0*/  UMOV UR5, 0x400 ;  /* 0x0000040000057882 */ /* 0x000fe20000000000 */
[----:B------:R-:W-:Y:S02]  /*43d0*/  UISETP.GE.U32.AND UP0, UPT, UR4, 0x2, UPT ;  /* 0x000000020400788c */ /* 0x000fe4000bf06070 */
[----:B------:R-:W-:-:S04]  /*43e0*/  UIADD3 UR5, UPT, UPT, UR5, 0xa140, URZ ;  /* 0x0000a14005057890 */ /* 0x000fc8000fffe0ff */
[----:B0-----:R-:W-:-:S06]  /*43f0*/  ULEA UR5, UR6, UR5, 0x18 ;  /* 0x0000000506057291 */ /* 0x001fcc000f8ec0ff */
[----:B------:R-:W-:-:S05]  /*4400*/  LEA R3, R2, UR5, 0x2 ;  /* 0x0000000502037c11 */ /* 0x000fca000f8e10ff */
[----:B------:R0:W-:Y:S01]  /*4410*/  STS [R3], R4 ;  /* 0x0000000403007388 */ /* 0x0001e20000000800 */
[----:B------:R-:W-:Y:S06]  /*4420*/  BAR.SYNC.DEFER_BLOCKING 0x0 ;  /* 0x0000000000007b1d */ /* 0x000fec0000010000 */
[----:B------:R-:W-:Y:S05]  /*4430*/  BRA.U !UP0, `(.L_x_42) ;  /* 0x0000000108387547 */ /* 0x000fea000b800000 */
.L_x_45:
[----:B------:R-:W-:Y:S01]  /*4440*/  SHF.R.U32.HI R7, RZ, 0x1, R5 ;  /* 0x00000001ff077819 */ /* 0x000fe20000011605 */
[----:B------:R-:W-:Y:S03]  /*4450*/  BSSY.RECONVERGENT B0, `(.L_x_43) ;  /* 0x0000008000007945 */ /* 0x000fe60003800200 */
[----:B------:R-:W-:-:S13]  /*4460*/  ISETP.GE.U32.AND P0, PT, R2, R7, PT ;  /* 0x000000070200720c */ /* 0x000fda0003f06070 */
[----:B-1----:R-:W-:Y:S05]  /*4470*/  @P0 BRA `(.L_x_44) ;  /* 0x0000000000140947 */ /* 0x002fea0003800000 */
[----:B0-----:R-:W-:Y:S01]  /*4480*/  IMAD R4, R7, 0x4, R3 ;  /* 0x0000000407047824 */ /* 0x001fe200078e0203 */
[----:B------:R-:W-:Y:S05]  /*4490*/  LDS R6, [R3] ;  /* 0x0000000003067984 */ /* 0x000fea0000000800 */
[----:B------:R-:W0:Y:S02]  /*44a0*/  LDS R4, [R4] ;  /* 0x0000000004047984 */ /* 0x000e240000000800 */
[----:B0-----:R-:W-:-:S13]  /*44b0*/  ISETP.GT.AND P0, PT, R4, R6, PT ;  /* 0x000000060400720c */ /* 0x001fda0003f04270 */
[----:B------:R1:W-:Y:S02]  /*44c0*/  @P0 STS [R3], R4 ;  /* 0x0000000403000388 */ /* 0x0003e40000000800 */
.L_x_44:
[----:B------:R-:W-:Y:S05]  /*44d0*/  BSYNC.RECONVERGENT B0 ;  /* 0x0000000000007941 */ /* 0x000fea0003800200 */
.L_x_43:
[----:B------:R-:W-:Y:S01]  /*44e0*/  BAR.SYNC.DEFER_BLOCKING 0x0 ;  /* 0x0000000000007b1d */ /* 0x000fe20000010000 */
[----:B------:R-:W-:Y:S01]  /*44f0*/  ISETP.GT.U32.AND P0, PT, R5, 0x3, PT ;  /* 0x000000030500780c */ /* 0x000fe20003f04070 */
[----:B------:R-:W-:-:S12]  /*4500*/  IMAD.MOV.U32 R5, RZ, RZ, R7 ;  /* 0x000000ffff057224 */ /* 0x000fd800078e0007 */
[----:B------:R-:W-:Y:S05]  /*4510*/  @P0 BRA `(.L_x_45) ;  /* 0xfffffffc00c80947 */ /* 0x000fea000383ffff */
.L_x_42:
[----:B------:R-:W-:-:S13]  /*4520*/  ISETP.NE.AND P0, PT, R2, RZ, PT ;  /* 0x000000ff0200720c */ /* 0x000fda0003f05270 */
[----:B------:R-:W-:Y:S05]  /*4530*/  @P0 EXIT ;  /* 0x000000000000094d */ /* 0x000fea0003800000 */
[----:B------:R-:W2:Y:S01]  /*4540*/  S2UR UR5, SR_CgaCtaId ;  /* 0x00000000000579c3 */ /* 0x000ea20000008800 */
[----:B------:R-:W-:-:S07]  /*4550*/  UMOV UR4, 0x400 ;  /* 0x0000040000047882 */ /* 0x000fce0000000000 */
[----:B01----:R-:W0:Y:S01]  /*4560*/  LDC.64 R2, c[0x0][0x388] ;  /* 0x0000e200ff027b82 */ /* 0x003e220000000a00 */
[----:B--2---:R-:W-:Y:S01]  /*4570*/  ULEA UR4, UR5, UR4, 0x18 ;  /* 0x0000000405047291 */ /* 0x004fe2000f8ec0ff */
[----:B0-----:R-:W-:-:S08]  /*4580*/  IMAD.WIDE.U32 R2, R0, 0x4, R2 ;  /* 0x0000000400027825 */ /* 0x001fd000078e0002 */
[----:B------:R-:W0:Y:S04]  /*4590*/  LDS R5, [UR4+0xa140] ;  /* 0x00a14004ff057984 */ /* 0x000e280008000800 */
[----:B0-----:R-:W-:Y:S01]  /*45a0*/  STG.E desc[UR8][R2.64], R5 ;  /* 0x0000000502007986 */ /* 0x001fe2000c101908 */
[----:B------:R-:W-:Y:S05]  /*45b0*/  EXIT ;  /* 0x000000000000794d */ /* 0x000fea0003800000 */
.L_x_46:
[----:B------:R-:W-:-:S00]  /*45c0*/  BRA `(.L_x_46) ;  /* 0xfffffffc00fc7947 */ /* 0x000fc0000383ffff */
[----:B------:R-:W-:-:S00]  /*45d0*/  NOP ;  /* 0x0000000000007918 */ /* 0x000fc00000000000 */
        /* <DEDUP_REMOVED lines=10> */
.L_x_47:


//--------------------- .nv.shared._Z22process_seed_optimizedPKlPii --------------------------
	.section	.nv.shared._Z22process_seed_optimizedPKlPii,"aw",@nobits
	.sectionflags	@""
	.align	4
.nv.shared._Z22process_seed_optimizedPKlPii:
	.zero		43328


//--------------------- .nv.shared.reserved.0     --------------------------
	.section	.nv.shared.reserved.0,"aw",@nobits
	.weak		__nv_reservedSMEM_offset_0_alias
	.size		__nv_reservedSMEM_offset_0_alias, 0, 64
	.other		__nv_reservedSMEM_offset_0_alias,@"STO_CUDA_RESERVED_SHARED STV_DEFAULT"
__nv_reservedSMEM_offset_0_alias:
	.zero		0
	.zero		64


//--------------------- .nv.constant0._Z22process_seed_optimizedPKlPii --------------------------
	.section	.nv.constant0._Z22process_seed_optimizedPKlPii,"a",@progbits
	.sectionflags	@""
	.align	4
.nv.constant0._Z22process_seed_optimizedPKlPii:
	.zero		916


//--------------------- SYMBOLS --------------------------

	.type		.nv.reservedSmem.offset0,@object
	.size		.nv.reservedSmem.offset0,0x4
	.type		.nv.reservedSmem.cap,@object
	.size		.nv.reservedSmem.cap,0x4
